//
// Generated by NVIDIA NVVM Compiler
//
// Compiler Build ID: CL-36424714
// Cuda compilation tools, release 13.0, V13.0.88
// Based on NVVM 20.0.0
//

.version 9.0
.target sm_100
.address_size 64

	// .globl	_Z4geluPfi
.func  (.param .b64 func_retval0) __internal_accurate_pow
(
	.param .b64 __internal_accurate_pow_param_0,
	.param .b64 __internal_accurate_pow_param_1
)
;

.visible .entry _Z4geluPfi(
	.param .u64 .ptr .align 1 _Z4geluPfi_param_0,
	.param .u32 _Z4geluPfi_param_1
)
{
	.reg .pred 	%p<17>;
	.reg .b32 	%r<27>;
	.reg .b32 	%f<7>;
	.reg .b64 	%rd<5>;
	.reg .b64 	%fd<68>;

	ld.param.u64 	%rd2, [_Z4geluPfi_param_0];
	ld.param.u32 	%r6, [_Z4geluPfi_param_1];
	mov.u32 	%r7, %tid.x;
	mov.u32 	%r8, %ntid.x;
	mov.u32 	%r9, %ctaid.x;
	mad.lo.s32 	%r1, %r8, %r9, %r7;
	setp.ge.s32 	%p1, %r1, %r6;
	@%p1 bra 	$L__BB0_12;
	cvta.to.global.u64 	%rd3, %rd2;
	mul.wide.s32 	%rd4, %r1, 4;
	add.s64 	%rd1, %rd3, %rd4;
	ld.global.f32 	%f1, [%rd1];
	cvt.f64.f32 	%fd1, %f1;
	{
	.reg .b32 %temp; 
	mov.b64 	{%temp, %r2}, %fd1;
	}
	mov.f64 	%fd14, 0d4008000000000000;
	{
	.reg .b32 %temp; 
	mov.b64 	{%temp, %r10}, %fd14;
	}
	and.b32  	%r4, %r10, 2146435072;
	setp.eq.s32 	%p2, %r4, 1073741824;
	abs.f64 	%fd2, %fd1;
	{ // callseq 0, 0
	.param .b64 param0;
	st.param.f64 	[param0], %fd2;
	.param .b64 param1;
	st.param.f64 	[param1], 0d4008000000000000;
	.param .b64 retval0;
	call.uni (retval0), 
	__internal_accurate_pow, 
	(
	param0, 
	param1
	);
	ld.param.f64 	%fd15, [retval0];
	} // callseq 0
	setp.lt.s32 	%p3, %r2, 0;
	neg.f64 	%fd17, %fd15;
	selp.f64 	%fd18, %fd17, %fd15, %p2;
	selp.f64 	%fd66, %fd18, %fd15, %p3;
	setp.neu.f32 	%p4, %f1, 0f00000000;
	@%p4 bra 	$L__BB0_3;
	setp.eq.s32 	%p5, %r4, 1073741824;
	selp.b32 	%r11, %r2, 0, %p5;
	setp.lt.s32 	%p6, %r10, 0;
	or.b32  	%r12, %r11, 2146435072;
	selp.b32 	%r13, %r12, %r11, %p6;
	mov.b32 	%r14, 0;
	mov.b64 	%fd66, {%r14, %r13};
$L__BB0_3:
	add.f64 	%fd19, %fd1, 0d4008000000000000;
	{
	.reg .b32 %temp; 
	mov.b64 	{%temp, %r15}, %fd19;
	}
	and.b32  	%r16, %r15, 2146435072;
	setp.ne.s32 	%p7, %r16, 2146435072;
	@%p7 bra 	$L__BB0_8;
	setp.num.f32 	%p8, %f1, %f1;
	@%p8 bra 	$L__BB0_6;
	mov.f64 	%fd20, 0d4008000000000000;
	add.rn.f64 	%fd66, %fd1, %fd20;
	bra.uni 	$L__BB0_8;
$L__BB0_6:
	setp.neu.f64 	%p9, %fd2, 0d7FF0000000000000;
	@%p9 bra 	$L__BB0_8;
	setp.lt.s32 	%p10, %r2, 0;
	setp.eq.s32 	%p11, %r4, 1073741824;
	setp.lt.s32 	%p12, %r10, 0;
	selp.b32 	%r18, 0, 2146435072, %p12;
	and.b32  	%r19, %r10, 2147483647;
	setp.ne.s32 	%p13, %r19, 1071644672;
	or.b32  	%r20, %r18, -2147483648;
	selp.b32 	%r21, %r20, %r18, %p13;
	selp.b32 	%r22, %r21, %r18, %p11;
	selp.b32 	%r23, %r22, %r18, %p10;
	mov.b32 	%r24, 0;
	mov.b64 	%fd66, {%r24, %r23};
$L__BB0_8:
	setp.eq.f32 	%p14, %f1, 0f3F800000;
	fma.rn.f64 	%fd21, %fd66, 0d3F7350092CCF6BE3, 0d3FE98845377B83C5;
	selp.f64 	%fd9, 0d3FE9AEE549D5229D, %fd21, %p14;
	{
	.reg .b32 %temp; 
	mov.b64 	{%temp, %r25}, %fd9;
	}
	and.b32  	%r5, %r25, 2147483647;
	{
	.reg .b32 %temp; 
	mov.b64 	{%r26, %temp}, %fd9;
	}
	mov.b64 	%fd10, {%r26, %r5};
	setp.ltu.f64 	%p15, %fd10, 0d3FE4F92224DD2F1A;
	@%p15 bra 	$L__BB0_10;
	add.f64 	%fd22, %fd10, %fd10;
	cvt.rn.f32.f64 	%f2, %fd22;
	mul.f32 	%f3, %f2, 0f3FB8AA3B;
	cvt.rni.f32.f32 	%f4, %f3;
	cvt.f64.f32 	%fd23, %f4;
	fma.rn.f64 	%fd24, %fd23, 0dBFE62E42FEFA39EF, %fd22;
	fma.rn.f64 	%fd25, %fd24, 0d3E5AE904A4741B81, 0d3E928A27F89B6999;
	fma.rn.f64 	%fd26, %fd25, %fd24, 0d3EC71DE715FF7E07;
	fma.rn.f64 	%fd27, %fd26, %fd24, 0d3EFA019A6B0AC45A;
	fma.rn.f64 	%fd28, %fd27, %fd24, 0d3F2A01A017EED94F;
	fma.rn.f64 	%fd29, %fd28, %fd24, 0d3F56C16C17F2A71B;
	fma.rn.f64 	%fd30, %fd29, %fd24, 0d3F811111111173C4;
	fma.rn.f64 	%fd31, %fd30, %fd24, 0d3FA555555555211A;
	fma.rn.f64 	%fd32, %fd31, %fd24, 0d3FC5555555555540;
	fma.rn.f64 	%fd33, %fd32, %fd24, 0d3FE0000000000005;
	mul.f64 	%fd34, %fd24, %fd33;
	fma.rn.f64 	%fd35, %fd34, %fd24, %fd24;
	ex2.approx.ftz.f32 	%f5, %f4;
	cvt.f64.f32 	%fd36, %f5;
	mov.f64 	%fd37, 0d3FF0000000000000;
	sub.f64 	%fd38, %fd37, %fd36;
	neg.f64 	%fd39, %fd35;
	fma.rn.f64 	%fd40, %fd39, %fd36, %fd38;
	mov.f64 	%fd41, 0d4000000000000000;
	sub.f64 	%fd42, %fd41, %fd40;
	rcp.approx.ftz.f64 	%fd43, %fd42;
	neg.f64 	%fd44, %fd42;
	fma.rn.f64 	%fd45, %fd44, %fd43, 0d3FF0000000000000;
	fma.rn.f64 	%fd46, %fd45, %fd45, %fd45;
	fma.rn.f64 	%fd47, %fd46, %fd43, %fd43;
	fma.rn.f64 	%fd48, %fd47, 0dC000000000000000, 0d3FF0000000000000;
	setp.gt.u32 	%p16, %r5, 1077088193;
	selp.f64 	%fd49, 0d3FF0000000000000, %fd48, %p16;
	copysign.f64 	%fd67, %fd9, %fd49;
	bra.uni 	$L__BB0_11;
$L__BB0_10:
	mul.f64 	%fd50, %fd9, %fd9;
	fma.rn.f64 	%fd51, %fd50, 0dBEF0BC46E2F5E964, 0d3F14359F420AFC3D;
	fma.rn.f64 	%fd52, %fd51, %fd50, 0dBF2DF9F0728C5D84;
	fma.rn.f64 	%fd53, %fd52, %fd50, 0d3F4337D1CEC4F033;
	fma.rn.f64 	%fd54, %fd53, %fd50, 0dBF57D6E9674335B3;
	fma.rn.f64 	%fd55, %fd54, %fd50, 0d3F6D6D000D7AAD3D;
	fma.rn.f64 	%fd56, %fd55, %fd50, 0dBF8226E1F3CF1EF5;
	fma.rn.f64 	%fd57, %fd56, %fd50, 0d3F9664F47EC0C8CF;
	fma.rn.f64 	%fd58, %fd57, %fd50, 0dBFABA1BA1B80AB40;
	fma.rn.f64 	%fd59, %fd58, %fd50, 0d3FC111111110FA4A;
	fma.rn.f64 	%fd60, %fd59, %fd50, 0dBFD5555555555550;
	fma.rn.f64 	%fd61, %fd60, %fd50, 0d0000000000000000;
	fma.rn.f64 	%fd67, %fd61, %fd9, %fd9;
$L__BB0_11:
	add.f64 	%fd62, %fd67, 0d3FF0000000000000;
	mul.f64 	%fd63, %fd1, 0d3FE0000000000000;
	mul.f64 	%fd64, %fd63, %fd62;
	cvt.rn.f32.f64 	%f6, %fd64;
	st.global.f32 	[%rd1], %f6;
$L__BB0_12:
	ret;

}
	// .globl	_Z2ssPfif
.visible .entry _Z2ssPfif(
	.param .u64 .ptr .align 1 _Z2ssPfif_param_0,
	.param .u32 _Z2ssPfif_param_1,
	.param .f32 _Z2ssPfif_param_2
)
{
	.reg .pred 	%p<15>;
	.reg .b32 	%r<24>;
	.reg .b32 	%f<6>;
	.reg .b64 	%rd<5>;
	.reg .b64 	%fd<18>;

	ld.param.u64 	%rd2, [_Z2ssPfif_param_0];
	ld.param.u32 	%r5, [_Z2ssPfif_param_1];
	ld.param.f32 	%f2, [_Z2ssPfif_param_2];
	mov.u32 	%r6, %tid.x;
	mov.u32 	%r7, %ntid.x;
	mov.u32 	%r8, %ctaid.x;
	mad.lo.s32 	%r1, %r7, %r8, %r6;
	setp.ge.s32 	%p1, %r1, %r5;
	@%p1 bra 	$L__BB1_9;
	cvta.to.global.u64 	%rd3, %rd2;
	mul.wide.s32 	%rd4, %r1, 4;
	add.s64 	%rd1, %rd3, %rd4;
	ld.global.f32 	%f3, [%rd1];
	sub.f32 	%f1, %f3, %f2;
	cvt.f64.f32 	%fd1, %f1;
	{
	.reg .b32 %temp; 
	mov.b64 	{%temp, %r2}, %fd1;
	}
	mov.f64 	%fd9, 0d4000000000000000;
	{
	.reg .b32 %temp; 
	mov.b64 	{%temp, %r9}, %fd9;
	}
	and.b32  	%r4, %r9, 2146435072;
	setp.eq.s32 	%p2, %r4, 1062207488;
	abs.f64 	%fd2, %fd1;
	{ // callseq 1, 0
	.param .b64 param0;
	st.param.f64 	[param0], %fd2;
	.param .b64 param1;
	st.param.f64 	[param1], 0d4000000000000000;
	.param .b64 retval0;
	call.uni (retval0), 
	__internal_accurate_pow, 
	(
	param0, 
	param1
	);
	ld.param.f64 	%fd10, [retval0];
	} // callseq 1
	setp.lt.s32 	%p3, %r2, 0;
	neg.f64 	%fd12, %fd10;
	selp.f64 	%fd13, %fd12, %fd10, %p2;
	selp.f64 	%fd17, %fd13, %fd10, %p3;
	setp.neu.f32 	%p4, %f1, 0f00000000;
	@%p4 bra 	$L__BB1_3;
	setp.eq.s32 	%p5, %r4, 1062207488;
	selp.b32 	%r10, %r2, 0, %p5;
	setp.lt.s32 	%p6, %r9, 0;
	or.b32  	%r11, %r10, 2146435072;
	selp.b32 	%r12, %r11, %r10, %p6;
	mov.b32 	%r13, 0;
	mov.b64 	%fd17, {%r13, %r12};
$L__BB1_3:
	add.f64 	%fd14, %fd1, 0d4000000000000000;
	{
	.reg .b32 %temp; 
	mov.b64 	{%temp, %r14}, %fd14;
	}
	and.b32  	%r15, %r14, 2146435072;
	setp.ne.s32 	%p7, %r15, 2146435072;
	@%p7 bra 	$L__BB1_8;
	setp.num.f32 	%p8, %f1, %f1;
	@%p8 bra 	$L__BB1_6;
	mov.f64 	%fd15, 0d4000000000000000;
	add.rn.f64 	%fd17, %fd1, %fd15;
	bra.uni 	$L__BB1_8;
$L__BB1_6:
	setp.neu.f64 	%p9, %fd2, 0d7FF0000000000000;
	@%p9 bra 	$L__BB1_8;
	setp.lt.s32 	%p10, %r2, 0;
	setp.eq.s32 	%p11, %r4, 1062207488;
	setp.lt.s32 	%p12, %r9, 0;
	selp.b32 	%r17, 0, 2146435072, %p12;
	and.b32  	%r18, %r9, 2147483647;
	setp.ne.s32 	%p13, %r18, 1071644672;
	or.b32  	%r19, %r17, -2147483648;
	selp.b32 	%r20, %r19, %r17, %p13;
	selp.b32 	%r21, %r20, %r17, %p11;
	selp.b32 	%r22, %r21, %r17, %p10;
	mov.b32 	%r23, 0;
	mov.b64 	%fd17, {%r23, %r22};
$L__BB1_8:
	setp.eq.f32 	%p14, %f1, 0f3F800000;
	cvt.rn.f32.f64 	%f4, %fd17;
	selp.f32 	%f5, 0f3F800000, %f4, %p14;
	st.global.f32 	[%rd1], %f5;
$L__BB1_9:
	ret;

}
	// .globl	_Z2lnPfiff
.visible .entry _Z2lnPfiff(
	.param .u64 .ptr .align 1 _Z2lnPfiff_param_0,
	.param .u32 _Z2lnPfiff_param_1,
	.param .f32 _Z2lnPfiff_param_2,
	.param .f32 _Z2lnPfiff_param_3
)
{
	.reg .pred 	%p<2>;
	.reg .b32 	%r<6>;
	.reg .b32 	%f<6>;
	.reg .b64 	%rd<5>;
	.reg .b64 	%fd<6>;

	ld.param.u64 	%rd1, [_Z2lnPfiff_param_0];
	ld.param.u32 	%r2, [_Z2lnPfiff_param_1];
	ld.param.f32 	%f1, [_Z2lnPfiff_param_2];
	ld.param.f32 	%f2, [_Z2lnPfiff_param_3];
	mov.u32 	%r3, %tid.x;
	mov.u32 	%r4, %ntid.x;
	mov.u32 	%r5, %ctaid.x;
	mad.lo.s32 	%r1, %r4, %r5, %r3;
	setp.ge.s32 	%p1, %r1, %r2;
	@%p1 bra 	$L__BB2_2;
	cvta.to.global.u64 	%rd2, %rd1;
	mul.wide.s32 	%rd3, %r1, 4;
	add.s64 	%rd4, %rd2, %rd3;
	ld.global.f32 	%f3, [%rd4];
	sub.f32 	%f4, %f3, %f1;
	cvt.f64.f32 	%fd1, %f4;
	cvt.f64.f32 	%fd2, %f2;
	add.f64 	%fd3, %fd2, 0d3EE4F8B588E368F1;
	sqrt.rn.f64 	%fd4, %fd3;
	div.rn.f64 	%fd5, %fd1, %fd4;
	cvt.rn.f32.f64 	%f5, %fd5;
	st.global.f32 	[%rd4], %f5;
$L__BB2_2:
	ret;

}
.func  (.param .b64 func_retval0) __internal_accurate_pow(
	.param .b64 __internal_accurate_pow_param_0,
	.param .b64 __internal_accurate_pow_param_1
)
{
	.reg .pred 	%p<8>;
	.reg .b32 	%r<49>;
	.reg .b32 	%f<3>;
	.reg .b64 	%fd<109>;

	ld.param.f64 	%fd10, [__internal_accurate_pow_param_0];
	ld.param.f64 	%fd11, [__internal_accurate_pow_param_1];
	{
	.reg .b32 %temp; 
	mov.b64 	{%temp, %r46}, %fd10;
	}
	{
	.reg .b32 %temp; 
	mov.b64 	{%r45, %temp}, %fd10;
	}
	shr.u32 	%r47, %r46, 20;
	setp.gt.u32 	%p1, %r46, 1048575;
	@%p1 bra 	$L__BB3_2;
	mul.f64 	%fd12, %fd10, 0d4350000000000000;
	{
	.reg .b32 %temp; 
	mov.b64 	{%temp, %r46}, %fd12;
	}
	{
	.reg .b32 %temp; 
	mov.b64 	{%r45, %temp}, %fd12;
	}
	shr.u32 	%r16, %r46, 20;
	add.s32 	%r47, %r16, -54;
$L__BB3_2:
	add.s32 	%r48, %r47, -1023;
	and.b32  	%r17, %r46, -2146435073;
	or.b32  	%r18, %r17, 1072693248;
	mov.b64 	%fd107, {%r45, %r18};
	setp.lt.u32 	%p2, %r18, 1073127583;
	@%p2 bra 	$L__BB3_4;
	{
	.reg .b32 %temp; 
	mov.b64 	{%r19, %temp}, %fd107;
	}
	{
	.reg .b32 %temp; 
	mov.b64 	{%temp, %r20}, %fd107;
	}
	add.s32 	%r21, %r20, -1048576;
	mov.b64 	%fd107, {%r19, %r21};
	add.s32 	%r48, %r47, -1022;
$L__BB3_4:
	add.f64 	%fd13, %fd107, 0dBFF0000000000000;
	add.f64 	%fd14, %fd107, 0d3FF0000000000000;
	rcp.approx.ftz.f64 	%fd15, %fd14;
	neg.f64 	%fd16, %fd14;
	fma.rn.f64 	%fd17, %fd16, %fd15, 0d3FF0000000000000;
	fma.rn.f64 	%fd18, %fd17, %fd17, %fd17;
	fma.rn.f64 	%fd19, %fd18, %fd15, %fd15;
	mul.f64 	%fd20, %fd13, %fd19;
	fma.rn.f64 	%fd21, %fd13, %fd19, %fd20;
	mul.f64 	%fd22, %fd21, %fd21;
	fma.rn.f64 	%fd23, %fd22, 0d3EB0F5FF7D2CAFE2, 0d3ED0F5D241AD3B5A;
	fma.rn.f64 	%fd24, %fd23, %fd22, 0d3EF3B20A75488A3F;
	fma.rn.f64 	%fd25, %fd24, %fd22, 0d3F1745CDE4FAECD5;
	fma.rn.f64 	%fd26, %fd25, %fd22, 0d3F3C71C7258A578B;
	fma.rn.f64 	%fd27, %fd26, %fd22, 0d3F6249249242B910;
	fma.rn.f64 	%fd28, %fd27, %fd22, 0d3F89999999999DFB;
	sub.f64 	%fd29, %fd13, %fd21;
	add.f64 	%fd30, %fd29, %fd29;
	neg.f64 	%fd31, %fd21;
	fma.rn.f64 	%fd32, %fd31, %fd13, %fd30;
	mul.f64 	%fd33, %fd19, %fd32;
	fma.rn.f64 	%fd34, %fd22, %fd28, 0d3FB5555555555555;
	mov.f64 	%fd35, 0d3FB5555555555555;
	sub.f64 	%fd36, %fd35, %fd34;
	fma.rn.f64 	%fd37, %fd22, %fd28, %fd36;
	add.f64 	%fd38, %fd37, 0dBC46A4CB00B9E7B0;
	add.f64 	%fd39, %fd34, %fd38;
	sub.f64 	%fd40, %fd34, %fd39;
	add.f64 	%fd41, %fd38, %fd40;
	mul.rn.f64 	%fd42, %fd21, %fd21;
	neg.f64 	%fd43, %fd42;
	fma.rn.f64 	%fd44, %fd21, %fd21, %fd43;
	{
	.reg .b32 %temp; 
	mov.b64 	{%r22, %temp}, %fd33;
	}
	{
	.reg .b32 %temp; 
	mov.b64 	{%temp, %r23}, %fd33;
	}
	add.s32 	%r24, %r23, 1048576;
	mov.b64 	%fd45, {%r22, %r24};
	fma.rn.f64 	%fd46, %fd21, %fd45, %fd44;
	mul.rn.f64 	%fd47, %fd42, %fd21;
	neg.f64 	%fd48, %fd47;
	fma.rn.f64 	%fd49, %fd42, %fd21, %fd48;
	fma.rn.f64 	%fd50, %fd42, %fd33, %fd49;
	fma.rn.f64 	%fd51, %fd46, %fd21, %fd50;
	mul.rn.f64 	%fd52, %fd39, %fd47;
	neg.f64 	%fd53, %fd52;
	fma.rn.f64 	%fd54, %fd39, %fd47, %fd53;
	fma.rn.f64 	%fd55, %fd39, %fd51, %fd54;
	fma.rn.f64 	%fd56, %fd41, %fd47, %fd55;
	add.f64 	%fd57, %fd52, %fd56;
	sub.f64 	%fd58, %fd52, %fd57;
	add.f64 	%fd59, %fd56, %fd58;
	add.f64 	%fd60, %fd21, %fd57;
	sub.f64 	%fd61, %fd21, %fd60;
	add.f64 	%fd62, %fd57, %fd61;
	add.f64 	%fd63, %fd59, %fd62;
	add.f64 	%fd64, %fd33, %fd63;
	add.f64 	%fd65, %fd60, %fd64;
	sub.f64 	%fd66, %fd60, %fd65;
	add.f64 	%fd67, %fd64, %fd66;
	xor.b32  	%r25, %r48, -2147483648;
	mov.b32 	%r26, 1127219200;
	mov.b64 	%fd68, {%r25, %r26};
	mov.b32 	%r27, -2147483648;
	mov.b64 	%fd69, {%r27, %r26};
	sub.f64 	%fd70, %fd68, %fd69;
	fma.rn.f64 	%fd71, %fd70, 0d3FE62E42FEFA39EF, %fd65;
	fma.rn.f64 	%fd72, %fd70, 0dBFE62E42FEFA39EF, %fd71;
	sub.f64 	%fd73, %fd72, %fd65;
	sub.f64 	%fd74, %fd67, %fd73;
	fma.rn.f64 	%fd75, %fd70, 0d3C7ABC9E3B39803F, %fd74;
	add.f64 	%fd76, %fd71, %fd75;
	sub.f64 	%fd77, %fd71, %fd76;
	add.f64 	%fd78, %fd75, %fd77;
	{
	.reg .b32 %temp; 
	mov.b64 	{%temp, %r28}, %fd11;
	}
	{
	.reg .b32 %temp; 
	mov.b64 	{%r29, %temp}, %fd11;
	}
	shl.b32 	%r30, %r28, 1;
	setp.gt.u32 	%p3, %r30, -33554433;
	and.b32  	%r31, %r28, -15728641;
	selp.b32 	%r32, %r31, %r28, %p3;
	mov.b64 	%fd79, {%r29, %r32};
	mul.rn.f64 	%fd80, %fd76, %fd79;
	neg.f64 	%fd81, %fd80;
	fma.rn.f64 	%fd82, %fd76, %fd79, %fd81;
	fma.rn.f64 	%fd83, %fd78, %fd79, %fd82;
	add.f64 	%fd4, %fd80, %fd83;
	sub.f64 	%fd84, %fd80, %fd4;
	add.f64 	%fd5, %fd83, %fd84;
	fma.rn.f64 	%fd85, %fd4, 0d3FF71547652B82FE, 0d4338000000000000;
	{
	.reg .b32 %temp; 
	mov.b64 	{%r13, %temp}, %fd85;
	}
	mov.f64 	%fd86, 0dC338000000000000;
	add.rn.f64 	%fd87, %fd85, %fd86;
	fma.rn.f64 	%fd88, %fd87, 0dBFE62E42FEFA39EF, %fd4;
	fma.rn.f64 	%fd89, %fd87, 0dBC7ABC9E3B39803F, %fd88;
	fma.rn.f64 	%fd90, %fd89, 0d3E5ADE1569CE2BDF, 0d3E928AF3FCA213EA;
	fma.rn.f64 	%fd91, %fd90, %fd89, 0d3EC71DEE62401315;
	fma.rn.f64 	%fd92, %fd91, %fd89, 0d3EFA01997C89EB71;
	fma.rn.f64 	%fd93, %fd92, %fd89, 0d3F2A01A014761F65;
	fma.rn.f64 	%fd94, %fd93, %fd89, 0d3F56C16C1852B7AF;
	fma.rn.f64 	%fd95, %fd94, %fd89, 0d3F81111111122322;
	fma.rn.f64 	%fd96, %fd95, %fd89, 0d3FA55555555502A1;
	fma.rn.f64 	%fd97, %fd96, %fd89, 0d3FC5555555555511;
	fma.rn.f64 	%fd98, %fd97, %fd89, 0d3FE000000000000B;
	fma.rn.f64 	%fd99, %fd98, %fd89, 0d3FF0000000000000;
	fma.rn.f64 	%fd100, %fd99, %fd89, 0d3FF0000000000000;
	{
	.reg .b32 %temp; 
	mov.b64 	{%r14, %temp}, %fd100;
	}
	{
	.reg .b32 %temp; 
	mov.b64 	{%temp, %r15}, %fd100;
	}
	shl.b32 	%r33, %r13, 20;
	add.s32 	%r34, %r33, %r15;
	mov.b64 	%fd108, {%r14, %r34};
	{
	.reg .b32 %temp; 
	mov.b64 	{%temp, %r35}, %fd4;
	}
	mov.b32 	%f2, %r35;
	abs.f32 	%f1, %f2;
	setp.lt.f32 	%p4, %f1, 0f4086232B;
	@%p4 bra 	$L__BB3_7;
	setp.lt.f64 	%p5, %fd4, 0d0000000000000000;
	add.f64 	%fd101, %fd4, 0d7FF0000000000000;
	selp.f64 	%fd108, 0d0000000000000000, %fd101, %p5;
	setp.geu.f32 	%p6, %f1, 0f40874800;
	@%p6 bra 	$L__BB3_7;
	shr.u32 	%r36, %r13, 31;
	add.s32 	%r37, %r13, %r36;
	shr.s32 	%r38, %r37, 1;
	shl.b32 	%r39, %r38, 20;
	add.s32 	%r40, %r15, %r39;
	mov.b64 	%fd102, {%r14, %r40};
	sub.s32 	%r41, %r13, %r38;
	shl.b32 	%r42, %r41, 20;
	add.s32 	%r43, %r42, 1072693248;
	mov.b32 	%r44, 0;
	mov.b64 	%fd103, {%r44, %r43};
	mul.f64 	%fd108, %fd103, %fd102;
$L__BB3_7:
	abs.f64 	%fd104, %fd108;
	setp.eq.f64 	%p7, %fd104, 0d7FF0000000000000;
	fma.rn.f64 	%fd105, %fd108, %fd5, %fd108;
	selp.f64 	%fd106, %fd108, %fd105, %p7;
	st.param.f64 	[func_retval0], %fd106;
	ret;

}


// ===== COMPILED SASS (sm_100) =====

	.target	sm_100

	.elftype	@"ET_EXEC"


//--------------------- .note.nv.tkinfo           --------------------------
	.section	.note.nv.tkinfo,"",@"SHT_NOTE"
	.sectionflags	@"SHF_NOTE_NV_TKINFO"
	.tkinfo
        /*0018*/ 	.word	0x00000002
        /*0030*/ 	.string	""
        /*0030*/ 	.string	"ptxas"
        /*0030*/ 	.string	"Cuda compilation tools, release 13.0, V13.0.88"
        /*0030*/ 	.string	"Build cuda_13.0.r13.0/compiler.36424714_0"
        /*0030*/ 	.string	"-arch sm_100 -m 64 "



//--------------------- .note.nv.cuinfo           --------------------------
	.section	.note.nv.cuinfo,"",@"SHT_NOTE"
	.sectionflags	@"SHF_NOTE_NV_CUINFO"
        /*0018*/ 	.short	0x0002
        /*001a*/ 	.short	0x0064
        /*001c*/ 	.short	0x0082
	.zero		2


//--------------------- .nv.info                  --------------------------
	.section	.nv.info,"",@"SHT_CUDA_INFO"
	.align	4


	//----- nvinfo : EIATTR_REGCOUNT
	.align		4
        /*0000*/ 	.byte	0x04, 0x2f
        /*0002*/ 	.short	(.L_1 - .L_0)
	.align		4
.L_0:
        /*0004*/ 	.word	index@(_Z4geluPfi)
        /*0008*/ 	.word	0x0000001d


	//----- nvinfo : EIATTR_FRAME_SIZE
	.align		4
.L_1:
        /*000c*/ 	.byte	0x04, 0x11
        /*000e*/ 	.short	(.L_3 - .L_2)
	.align		4
.L_2:
        /*0010*/ 	.word	index@($_Z4geluPfi$__internal_accurate_pow)
        /*0014*/ 	.word	0x00000000


	//----- nvinfo : EIATTR_FRAME_SIZE
	.align		4
.L_3:
        /*0018*/ 	.byte	0x04, 0x11
        /*001a*/ 	.short	(.L_5 - .L_4)
	.align		4
.L_4:
        /*001c*/ 	.word	index@(_Z4geluPfi)
        /*0020*/ 	.word	0x00000000


	//----- nvinfo : EIATTR_REGCOUNT
	.align		4
.L_5:
        /*0024*/ 	.byte	0x04, 0x2f
        /*0026*/ 	.short	(.L_7 - .L_6)
	.align		4
.L_6:
        /*0028*/ 	.word	index@(_Z2ssPfif)
        /*002c*/ 	.word	0x0000001e


	//----- nvinfo : EIATTR_FRAME_SIZE
	.align		4
.L_7:
        /*0030*/ 	.byte	0x04, 0x11
        /*0032*/ 	.short	(.L_9 - .L_8)
	.align		4
.L_8:
        /*0034*/ 	.word	index@($_Z2ssPfif$__internal_accurate_pow)
        /*0038*/ 	.word	0x00000000


	//----- nvinfo : EIATTR_FRAME_SIZE
	.align		4
.L_9:
        /*003c*/ 	.byte	0x04, 0x11
        /*003e*/ 	.short	(.L_11 - .L_10)
	.align		4
.L_10:
        /*0040*/ 	.word	index@(_Z2ssPfif)
        /*0044*/ 	.word	0x00000000


	//----- nvinfo : EIATTR_REGCOUNT
	.align		4
.L_11:
        /*0048*/ 	.byte	0x04, 0x2f
        /*004a*/ 	.short	(.L_13 - .L_12)
	.align		4
.L_12:
        /*004c*/ 	.word	index@(_Z2lnPfiff)
        /*0050*/ 	.word	0x0000001a


	//----- nvinfo : EIATTR_FRAME_SIZE
	.align		4
.L_13:
        /*0054*/ 	.byte	0x04, 0x11
        /*0056*/ 	.short	(.L_15 - .L_14)
	.align		4
.L_14:
        /*0058*/ 	.word	index@($__internal_1_$__cuda_sm20_dsqrt_rn_f64_mediumpath_v1)
        /*005c*/ 	.word	0x00000000


	//----- nvinfo : EIATTR_FRAME_SIZE
	.align		4
.L_15:
        /*0060*/ 	.byte	0x04, 0x11
        /*0062*/ 	.short	(.L_17 - .L_16)
	.align		4
.L_16:
        /*0064*/ 	.word	index@($__internal_0_$__cuda_sm20_div_rn_f64_full)
        /*0068*/ 	.word	0x00000000


	//----- nvinfo : EIATTR_FRAME_SIZE
	.align		4
.L_17:
        /*006c*/ 	.byte	0x04, 0x11
        /*006e*/ 	.short	(.L_19 - .L_18)
	.align		4
.L_18:
        /*0070*/ 	.word	index@(_Z2lnPfiff)
        /*0074*/ 	.word	0x00000000


	//----- nvinfo : EIATTR_MIN_STACK_SIZE
	.align		4
.L_19:
        /*0078*/ 	.byte	0x04, 0x12
        /*007a*/ 	.short	(.L_21 - .L_20)
	.align		4
.L_20:
        /*007c*/ 	.word	index@(_Z2lnPfiff)
        /*0080*/ 	.word	0x00000000


	//----- nvinfo : EIATTR_MIN_STACK_SIZE
	.align		4
.L_21:
        /*0084*/ 	.byte	0x04, 0x12
        /*0086*/ 	.short	(.L_23 - .L_22)
	.align		4
.L_22:
        /*0088*/ 	.word	index@(_Z2ssPfif)
        /*008c*/ 	.word	0x00000000


	//----- nvinfo : EIATTR_MIN_STACK_SIZE
	.align		4
.L_23:
        /*0090*/ 	.byte	0x04, 0x12
        /*0092*/ 	.short	(.L_25 - .L_24)
	.align		4
.L_24:
        /*0094*/ 	.word	index@(_Z4geluPfi)
        /*0098*/ 	.word	0x00000000
.L_25:


//--------------------- .nv.compat                --------------------------
	.section	.nv.compat,"",@"SHT_CUDA_COMPAT_INFO"
	.align	4
        /*0000*/ 	.byte	0x02, 0x09, 0x00, 0x00, 0x02, 0x02, 0x01, 0x00, 0x02, 0x05, 0x05, 0x00, 0x03, 0x07, 0x01, 0x01
        /*0010*/ 	.byte	0x02, 0x03, 0x00, 0x00, 0x02, 0x06, 0x01, 0x00, 0x04, 0x0b, 0x08, 0x00, 0x01, 0x00, 0x00, 0x00
        /*0020*/ 	.byte	0x00, 0x00, 0x00, 0x00


//--------------------- .nv.info._Z2lnPfiff       --------------------------
	.section	.nv.info._Z2lnPfiff,"",@"SHT_CUDA_INFO"
	.sectionflags	@""
	.align	4


	//----- nvinfo : EIATTR_CUDA_API_VERSION
	.align		4
        /*0000*/ 	.byte	0x04, 0x37
        /*0002*/ 	.short	(.L_27 - .L_26)
.L_26:
        /*0004*/ 	.word	0x00000082


	//----- nvinfo : EIATTR_KPARAM_INFO
	.align		4
.L_27:
        /*0008*/ 	.byte	0x04, 0x17
        /*000a*/ 	.short	(.L_29 - .L_28)
.L_28:
        /*000c*/ 	.word	0x00000000
        /*0010*/ 	.short	0x0003
        /*0012*/ 	.short	0x0010
        /*0014*/ 	.byte	0x00, 0xf0, 0x11, 0x00


	//----- nvinfo : EIATTR_KPARAM_INFO
	.align		4
.L_29:
        /*0018*/ 	.byte	0x04, 0x17
        /*001a*/ 	.short	(.L_31 - .L_30)
.L_30:
        /*001c*/ 	.word	0x00000000
        /*0020*/ 	.short	0x0002
        /*0022*/ 	.short	0x000c
        /*0024*/ 	.byte	0x00, 0xf0, 0x11, 0x00


	//----- nvinfo : EIATTR_KPARAM_INFO
	.align		4
.L_31:
        /*0028*/ 	.byte	0x04, 0x17
        /*002a*/ 	.short	(.L_33 - .L_32)
.L_32:
        /*002c*/ 	.word	0x00000000
        /*0030*/ 	.short	0x0001
        /*0032*/ 	.short	0x0008
        /*0034*/ 	.byte	0x00, 0xf0, 0x11, 0x00


	//----- nvinfo : EIATTR_KPARAM_INFO
	.align		4
.L_33:
        /*0038*/ 	.byte	0x04, 0x17
        /*003a*/ 	.short	(.L_35 - .L_34)
.L_34:
        /*003c*/ 	.word	0x00000000
        /*0040*/ 	.short	0x0000
        /*0042*/ 	.short	0x0000
        /*0044*/ 	.byte	0x00, 0xf5, 0x21, 0x00


	//----- nvinfo : EIATTR_SPARSE_MMA_MASK
	.align		4
.L_35:
        /*0048*/ 	.byte	0x03, 0x50
        /*004a*/ 	.short	0x0000


	//----- nvinfo : EIATTR_MAXREG_COUNT
	.align		4
        /*004c*/ 	.byte	0x03, 0x1b
        /*004e*/ 	.short	0x00ff


	//----- nvinfo : EIATTR_MERCURY_ISA_VERSION
	.align		4
        /*0050*/ 	.byte	0x03, 0x5f
        /*0052*/ 	.short	0x0101


	//----- nvinfo : EIATTR_VRC_CTA_INIT_COUNT
	.align		4
        /*0054*/ 	.byte	0x02, 0x4a
	.zero		1
	.zero		1


	//----- nvinfo : EIATTR_EXIT_INSTR_OFFSETS
	.align		4
        /*0058*/ 	.byte	0x04, 0x1c
        /*005a*/ 	.short	(.L_37 - .L_36)


	//   ....[0]....
.L_36:
        /*005c*/ 	.word	0x00000070


	//   ....[1]....
        /*0060*/ 	.word	0x000003c0


	//----- nvinfo : EIATTR_CRS_STACK_SIZE
	.align		4
.L_37:
        /*0064*/ 	.byte	0x04, 0x1e
        /*0066*/ 	.short	(.L_39 - .L_38)
.L_38:
        /*0068*/ 	.word	0x00000000


	//----- nvinfo : EIATTR_CBANK_PARAM_SIZE
	.align		4
.L_39:
        /*006c*/ 	.byte	0x03, 0x19
        /*006e*/ 	.short	0x0014


	//----- nvinfo : EIATTR_PARAM_CBANK
	.align		4
        /*0070*/ 	.byte	0x04, 0x0a
        /*0072*/ 	.short	(.L_41 - .L_40)
	.align		4
.L_40:
        /*0074*/ 	.word	index@(.nv.constant0._Z2lnPfiff)
        /*0078*/ 	.short	0x0380
        /*007a*/ 	.short	0x0014


	//----- nvinfo : EIATTR_SW_WAR
	.align		4
.L_41:
        /*007c*/ 	.byte	0x04, 0x36
        /*007e*/ 	.short	(.L_43 - .L_42)
.L_42:
        /*0080*/ 	.word	0x00000008
.L_43:


//--------------------- .nv.info._Z2ssPfif        --------------------------
	.section	.nv.info._Z2ssPfif,"",@"SHT_CUDA_INFO"
	.sectionflags	@""
	.align	4


	//----- nvinfo : EIATTR_CUDA_API_VERSION
	.align		4
        /*0000*/ 	.byte	0x04, 0x37
        /*0002*/ 	.short	(.L_45 - .L_44)
.L_44:
        /*0004*/ 	.word	0x00000082


	//----- nvinfo : EIATTR_KPARAM_INFO
	.align		4
.L_45:
        /*0008*/ 	.byte	0x04, 0x17
        /*000a*/ 	.short	(.L_47 - .L_46)
.L_46:
        /*000c*/ 	.word	0x00000000
        /*0010*/ 	.short	0x0002
        /*0012*/ 	.short	0x000c
        /*0014*/ 	.byte	0x00, 0xf0, 0x11, 0x00


	//----- nvinfo : EIATTR_KPARAM_INFO
	.align		4
.L_47:
        /*0018*/ 	.byte	0x04, 0x17
        /*001a*/ 	.short	(.L_49 - .L_48)
.L_48:
        /*001c*/ 	.word	0x00000000
        /*0020*/ 	.short	0x0001
        /*0022*/ 	.short	0x0008
        /*0024*/ 	.byte	0x00, 0xf0, 0x11, 0x00


	//----- nvinfo : EIATTR_KPARAM_INFO
	.align		4
.L_49:
        /*0028*/ 	.byte	0x04, 0x17
        /*002a*/ 	.short	(.L_51 - .L_50)
.L_50:
        /*002c*/ 	.word	0x00000000
        /*0030*/ 	.short	0x0000
        /*0032*/ 	.short	0x0000
        /*0034*/ 	.byte	0x00, 0xf5, 0x21, 0x00


	//----- nvinfo : EIATTR_SPARSE_MMA_MASK
	.align		4
.L_51:
        /*0038*/ 	.byte	0x03, 0x50
        /*003a*/ 	.short	0x0000


	//----- nvinfo : EIATTR_MAXREG_COUNT
	.align		4
        /*003c*/ 	.byte	0x03, 0x1b
        /*003e*/ 	.short	0x00ff


	//----- nvinfo : EIATTR_MERCURY_ISA_VERSION
	.align		4
        /*0040*/ 	.byte	0x03, 0x5f
        /*0042*/ 	.short	0x0101


	//----- nvinfo : EIATTR_VRC_CTA_INIT_COUNT
	.align		4
        /*0044*/ 	.byte	0x02, 0x4a
	.zero		1
	.zero		1


	//----- nvinfo : EIATTR_EXIT_INSTR_OFFSETS
	.align		4
        /*0048*/ 	.byte	0x04, 0x1c
        /*004a*/ 	.short	(.L_53 - .L_52)


	//   ....[0]....
.L_52:
        /*004c*/ 	.word	0x00000070


	//   ....[1]....
        /*0050*/ 	.word	0x00000270


	//----- nvinfo : EIATTR_CRS_STACK_SIZE
	.align		4
.L_53:
        /*0054*/ 	.byte	0x04, 0x1e
        /*0056*/ 	.short	(.L_55 - .L_54)
.L_54:
        /*0058*/ 	.word	0x00000000


	//----- nvinfo : EIATTR_CBANK_PARAM_SIZE
	.align		4
.L_55:
        /*005c*/ 	.byte	0x03, 0x19
        /*005e*/ 	.short	0x0010


	//----- nvinfo : EIATTR_PARAM_CBANK
	.align		4
        /*0060*/ 	.byte	0x04, 0x0a
        /*0062*/ 	.short	(.L_57 - .L_56)
	.align		4
.L_56:
        /*0064*/ 	.word	index@(.nv.constant0._Z2ssPfif)
        /*0068*/ 	.short	0x0380
        /*006a*/ 	.short	0x0010


	//----- nvinfo : EIATTR_SW_WAR
	.align		4
.L_57:
        /*006c*/ 	.byte	0x04, 0x36
        /*006e*/ 	.short	(.L_59 - .L_58)
.L_58:
        /*0070*/ 	.word	0x00000008
.L_59:


//--------------------- .nv.info._Z4geluPfi       --------------------------
	.section	.nv.info._Z4geluPfi,"",@"SHT_CUDA_INFO"
	.sectionflags	@""
	.align	4


	//----- nvinfo : EIATTR_CUDA_API_VERSION
	.align		4
        /*0000*/ 	.byte	0x04, 0x37
        /*0002*/ 	.short	(.L_61 - .L_60)
.L_60:
        /*0004*/ 	.word	0x00000082


	//----- nvinfo : EIATTR_KPARAM_INFO
	.align		4
.L_61:
        /*0008*/ 	.byte	0x04, 0x17
        /*000a*/ 	.short	(.L_63 - .L_62)
.L_62:
        /*000c*/ 	.word	0x00000000
        /*0010*/ 	.short	0x0001
        /*0012*/ 	.short	0x0008
        /*0014*/ 	.byte	0x00, 0xf0, 0x11, 0x00


	//----- nvinfo : EIATTR_KPARAM_INFO
	.align		4
.L_63:
        /*0018*/ 	.byte	0x04, 0x17
        /*001a*/ 	.short	(.L_65 - .L_64)
.L_64:
        /*001c*/ 	.word	0x00000000
        /*0020*/ 	.short	0x0000
        /*0022*/ 	.short	0x0000
        /*0024*/ 	.byte	0x00, 0xf5, 0x21, 0x00


	//----- nvinfo : EIATTR_SPARSE_MMA_MASK
	.align		4
.L_65:
        /*0028*/ 	.byte	0x03, 0x50
        /*002a*/ 	.short	0x0000


	//----- nvinfo : EIATTR_MAXREG_COUNT
	.align		4
        /*002c*/ 	.byte	0x03, 0x1b
        /*002e*/ 	.short	0x00ff


	//----- nvinfo : EIATTR_MERCURY_ISA_VERSION
	.align		4
        /*0030*/ 	.byte	0x03, 0x5f
        /*0032*/ 	.short	0x0101


	//----- nvinfo : EIATTR_VRC_CTA_INIT_COUNT
	.align		4
        /*0034*/ 	.byte	0x02, 0x4a
	.zero		1
	.zero		1


	//----- nvinfo : EIATTR_EXIT_INSTR_OFFSETS
	.align		4
        /*0038*/ 	.byte	0x04, 0x1c
        /*003a*/ 	.short	(.L_67 - .L_66)


	//   ....[0]....
.L_66:
        /*003c*/ 	.word	0x00000070


	//   ....[1]....
        /*0040*/ 	.word	0x00000980


	//----- nvinfo : EIATTR_CRS_STACK_SIZE
	.align		4
.L_67:
        /*0044*/ 	.byte	0x04, 0x1e
        /*0046*/ 	.short	(.L_69 - .L_68)
.L_68:
        /*0048*/ 	.word	0x00000000


	//----- nvinfo : EIATTR_CBANK_PARAM_SIZE
	.align		4
.L_69:
        /*004c*/ 	.byte	0x03, 0x19
        /*004e*/ 	.short	0x000c


	//----- nvinfo : EIATTR_PARAM_CBANK
	.align		4
        /*0050*/ 	.byte	0x04, 0x0a
        /*0052*/ 	.short	(.L_71 - .L_70)
	.align		4
.L_70:
        /*0054*/ 	.word	index@(.nv.constant0._Z4geluPfi)
        /*0058*/ 	.short	0x0380
        /*005a*/ 	.short	0x000c


	//----- nvinfo : EIATTR_SW_WAR
	.align		4
.L_71:
        /*005c*/ 	.byte	0x04, 0x36
        /*005e*/ 	.short	(.L_73 - .L_72)
.L_72:
        /*0060*/ 	.word	0x00000008
.L_73:


//--------------------- .nv.callgraph             --------------------------
	.section	.nv.callgraph,"",@"SHT_CUDA_CALLGRAPH"
	.align	4
	.sectionentsize	8
	.align		4
        /*0000*/ 	.word	0x00000000
	.align		4
        /*0004*/ 	.word	0xffffffff
	.align		4
        /*0008*/ 	.word	0x00000000
	.align		4
        /*000c*/ 	.word	0xfffffffe
	.align		4
        /*0010*/ 	.word	0x00000000
	.align		4
        /*0014*/ 	.word	0xfffffffd
	.align		4
        /*0018*/ 	.word	0x00000000
	.align		4
        /*001c*/ 	.word	0xfffffffc


//--------------------- .text._Z2lnPfiff          --------------------------
	.section	.text._Z2lnPfiff,"ax",@progbits
	.align	128
        .global         _Z2lnPfiff
        .type           _Z2lnPfiff,@function
        .size           _Z2lnPfiff,(.L_x_26 - _Z2lnPfiff)
        .other          _Z2lnPfiff,@"STO_CUDA_ENTRY STV_DEFAULT"
_Z2lnPfiff:
.text._Z2lnPfiff:
[----:B------:R-:W-:Y:S01]  /*0000*/  LDC R1, c[0x0][0x37c] ;  /* 0x0000df00ff017b82 */ /* 0x000fe20000000800 */
[----:B------:R-:W0:Y:S01]  /*0010*/  S2R R3, SR_TID.X ;  /* 0x0000000000037919 */ /* 0x000e220000002100 */
[----:B------:R-:W0:Y:S01]  /*0020*/  LDCU UR4, c[0x0][0x360] ;  /* 0x00006c00ff0477ac */ /* 0x000e220008000800 */
[----:B------:R-:W0:Y:S01]  /*0030*/  S2R R0, SR_CTAID.X ;  /* 0x0000000000007919 */ /* 0x000e220000002500 */
[----:B------:R-:W1:Y:S01]  /*0040*/  LDCU UR5, c[0x0][0x388] ;  /* 0x00007100ff0577ac */ /* 0x000e620008000800 */
[----:B0-----:R-:W-:-:S05]  /*0050*/  IMAD R3, R0, UR4, R3 ;  /* 0x0000000400037c24 */ /* 0x001fca000f8e0203 */
[----:B-1----:R-:W-:-:S13]  /*0060*/  ISETP.GE.AND P0, PT, R3, UR5, PT ;  /* 0x0000000503007c0c */ /* 0x002fda000bf06270 */
[----:B------:R-:W-:Y:S05]  /*0070*/  @P0 EXIT ;  /* 0x000000000000094d */ /* 0x000fea0003800000 */
[----:B------:R-:W0:Y:S01]  /*0080*/  LDC.64 R4, c[0x0][0x380] ;  /* 0x0000e000ff047b82 */ /* 0x000e220000000a00 */
[----:B------:R-:W1:Y:S01]  /*0090*/  LDCU.64 UR4, c[0x0][0x358] ;  /* 0x00006b00ff0477ac */ /* 0x000e620008000a00 */
[----:B------:R-:W2:Y:S01]  /*00a0*/  LDCU UR6, c[0x0][0x390] ;  /* 0x00007200ff0677ac */ /* 0x000ea20008000800 */
[----:B0-----:R-:W-:-:S05]  /*00b0*/  IMAD.WIDE R4, R3, 0x4, R4 ;  /* 0x0000000403047825 */ /* 0x001fca00078e0204 */
[----:B-1----:R-:W3:Y:S01]  /*00c0*/  LDG.E R0, desc[UR4][R4.64] ;  /* 0x0000000404007981 */ /* 0x002ee2000c1e1900 */
[----:B--2---:R-:W0:Y:S01]  /*00d0*/  F2F.F64.F32 R2, UR6 ;  /* 0x0000000600027d10 */ /* 0x004e220008201800 */
[----:B------:R-:W-:Y:S01]  /*00e0*/  UMOV UR6, 0x88e368f1 ;  /* 0x88e368f100067882 */ /* 0x000fe20000000000 */
[----:B------:R-:W-:Y:S01]  /*00f0*/  UMOV UR7, 0x3ee4f8b5 ;  /* 0x3ee4f8b500077882 */ /* 0x000fe20000000000 */
[----:B------:R-:W-:Y:S02]  /*0100*/  IMAD.MOV.U32 R8, RZ, RZ, 0x0 ;  /* 0x00000000ff087424 */ /* 0x000fe400078e00ff */
[----:B------:R-:W-:Y:S01]  /*0110*/  IMAD.MOV.U32 R9, RZ, RZ, 0x3fd80000 ;  /* 0x3fd80000ff097424 */ /* 0x000fe200078e00ff */
[----:B0-----:R-:W-:Y:S01]  /*0120*/  DADD R2, R2, UR6 ;  /* 0x0000000602027e29 */ /* 0x001fe20008000000 */
[----:B------:R-:W3:Y:S05]  /*0130*/  LDCU UR6, c[0x0][0x38c] ;  /* 0x00007180ff0677ac */ /* 0x000eea0008000800 */
[----:B------:R-:W0:Y:S04]  /*0140*/  MUFU.RSQ64H R11, R3 ;  /* 0x00000003000b7308 */ /* 0x000e280000001c00 */
[----:B------:R-:W-:-:S05]  /*0150*/  VIADD R10, R3, 0xfcb00000 ;  /* 0xfcb00000030a7836 */ /* 0x000fca0000000000 */
[----:B------:R-:W-:Y:S01]  /*0160*/  ISETP.GE.U32.AND P0, PT, R10, 0x7ca00000, PT ;  /* 0x7ca000000a00780c */ /* 0x000fe20003f06070 */
[----:B0-----:R-:W-:-:S08]  /*0170*/  DMUL R6, R10, R10 ;  /* 0x0000000a0a067228 */ /* 0x001fd00000000000 */
[----:B------:R-:W-:-:S08]  /*0180*/  DFMA R6, R2, -R6, 1 ;  /* 0x3ff000000206742b */ /* 0x000fd00000000806 */
[----:B------:R-:W-:Y:S02]  /*0190*/  DFMA R8, R6, R8, 0.5 ;  /* 0x3fe000000608742b */ /* 0x000fe40000000008 */
[----:B------:R-:W-:-:S08]  /*01a0*/  DMUL R6, R10, R6 ;  /* 0x000000060a067228 */ /* 0x000fd00000000000 */
[----:B------:R-:W-:-:S08]  /*01b0*/  DFMA R14, R8, R6, R10 ;  /* 0x00000006080e722b */ /* 0x000fd0000000000a */
[----:B------:R-:W-:Y:S02]  /*01c0*/  DMUL R12, R2, R14 ;  /* 0x0000000e020c7228 */ /* 0x000fe40000000000 */
[----:B------:R-:W-:Y:S02]  /*01d0*/  VIADD R19, R15, 0xfff00000 ;  /* 0xfff000000f137836 */ /* 0x000fe40000000000 */
[----:B------:R-:W-:-:S04]  /*01e0*/  IMAD.MOV.U32 R18, RZ, RZ, R14 ;  /* 0x000000ffff127224 */ /* 0x000fc800078e000e */
[----:B------:R-:W-:-:S08]  /*01f0*/  DFMA R16, R12, -R12, R2 ;  /* 0x8000000c0c10722b */ /* 0x000fd00000000002 */
[----:B------:R-:W-:Y:S01]  /*0200*/  DFMA R6, R16, R18, R12 ;  /* 0x000000121006722b */ /* 0x000fe2000000000c */
[----:B---3--:R-:W-:-:S04]  /*0210*/  FADD R0, R0, -UR6 ;  /* 0x8000000600007e21 */ /* 0x008fc80008000000 */
[----:B------:R0:W1:Y:S01]  /*0220*/  F2F.F64.F32 R8, R0 ;  /* 0x0000000000087310 */ /* 0x0000620000201800 */
[----:B------:R-:W-:Y:S05]  /*0230*/  @!P0 BRA `(.L_x_0) ;  /* 0x0000000000088947 */ /* 0x000fea0003800000 */
[----:B0-----:R-:W-:-:S07]  /*0240*/  MOV R0, 0x260 ;  /* 0x0000026000007802 */ /* 0x001fce0000000f00 */
[----:B-1----:R-:W-:Y:S05]  /*0250*/  CALL.REL.NOINC `($__internal_1_$__cuda_sm20_dsqrt_rn_f64_mediumpath_v1) ;  /* 0x0000000400cc7944 */ /* 0x002fea0003c00000 */
.L_x_0:
[----:B------:R-:W2:Y:S01]  /*0260*/  MUFU.RCP64H R3, R7 ;  /* 0x0000000700037308 */ /* 0x000ea20000001800 */
[----:B------:R-:W-:Y:S01]  /*0270*/  IMAD.MOV.U32 R2, RZ, RZ, 0x1 ;  /* 0x00000001ff027424 */ /* 0x000fe200078e00ff */
[----:B-1----:R-:W-:Y:S01]  /*0280*/  FSETP.GEU.AND P1, PT, |R9|, 6.5827683646048100446e-37, PT ;  /* 0x036000000900780b */ /* 0x002fe20003f2e200 */
[----:B------:R-:W-:Y:S04]  /*0290*/  BSSY.RECONVERGENT B0, `(.L_x_1) ;  /* 0x0000010000007945 */ /* 0x000fe80003800200 */
[----:B--2---:R-:W-:-:S08]  /*02a0*/  DFMA R10, R2, -R6, 1 ;  /* 0x3ff00000020a742b */ /* 0x004fd00000000806 */
[----:B------:R-:W-:-:S08]  /*02b0*/  DFMA R10, R10, R10, R10 ;  /* 0x0000000a0a0a722b */ /* 0x000fd0000000000a */
[----:B------:R-:W-:-:S08]  /*02c0*/  DFMA R10, R2, R10, R2 ;  /* 0x0000000a020a722b */ /* 0x000fd00000000002 */
[----:B------:R-:W-:-:S08]  /*02d0*/  DFMA R2, R10, -R6, 1 ;  /* 0x3ff000000a02742b */ /* 0x000fd00000000806 */
[----:B------:R-:W-:-:S08]  /*02e0*/  DFMA R2, R10, R2, R10 ;  /* 0x000000020a02722b */ /* 0x000fd0000000000a */
[----:B------:R-:W-:-:S08]  /*02f0*/  DMUL R10, R8, R2 ;  /* 0x00000002080a7228 */ /* 0x000fd00000000000 */
[----:B------:R-:W-:-:S08]  /*0300*/  DFMA R12, R10, -R6, R8 ;  /* 0x800000060a0c722b */ /* 0x000fd00000000008 */
[----:B------:R-:W-:-:S10]  /*0310*/  DFMA R2, R2, R12, R10 ;  /* 0x0000000c0202722b */ /* 0x000fd4000000000a */
[----:B0-----:R-:W-:-:S05]  /*0320*/  FFMA R0, RZ, R7, R3 ;  /* 0x00000007ff007223 */ /* 0x001fca0000000003 */
[----:B------:R-:W-:-:S13]  /*0330*/  FSETP.GT.AND P0, PT, |R0|, 1.469367938527859385e-39, PT ;  /* 0x001000000000780b */ /* 0x000fda0003f04200 */
[----:B------:R-:W-:Y:S05]  /*0340*/  @P0 BRA P1, `(.L_x_2) ;  /* 0x0000000000100947 */ /* 0x000fea0000800000 */
[----:B------:R-:W-:-:S07]  /*0350*/  MOV R0, 0x370 ;  /* 0x0000037000007802 */ /* 0x000fce0000000f00 */
[----:B------:R-:W-:Y:S05]  /*0360*/  CALL.REL.NOINC `($__internal_0_$__cuda_sm20_div_rn_f64_full) ;  /* 0x0000000000187944 */ /* 0x000fea0003c00000 */
[----:B------:R-:W-:Y:S02]  /*0370*/  IMAD.MOV.U32 R2, RZ, RZ, R12 ;  /* 0x000000ffff027224 */ /* 0x000fe400078e000c */
[----:B------:R-:W-:-:S07]  /*0380*/  IMAD.MOV.U32 R3, RZ, RZ, R13 ;  /* 0x000000ffff037224 */ /* 0x000fce00078e000d */
.L_x_2:
[----:B------:R-:W-:Y:S05]  /*0390*/  BSYNC.RECONVERGENT B0 ;  /* 0x0000000000007941 */ /* 0x000fea0003800200 */
.L_x_1:
[----:B------:R-:W0:Y:S02]  /*03a0*/  F2F.F32.F64 R3, R2 ;  /* 0x0000000200037310 */ /* 0x000e240000301000 */
[----:B0-----:R-:W-:Y:S01]  /*03b0*/  STG.E desc[UR4][R4.64], R3 ;  /* 0x0000000304007986 */ /* 0x001fe2000c101904 */
[----:B------:R-:W-:Y:S05]  /*03c0*/  EXIT ;  /* 0x000000000000794d */ /* 0x000fea0003800000 */
        .weak           $__internal_0_$__cuda_sm20_div_rn_f64_full
        .type           $__internal_0_$__cuda_sm20_div_rn_f64_full,@function
        .size           $__internal_0_$__cuda_sm20_div_rn_f64_full,($__internal_1_$__cuda_sm20_dsqrt_rn_f64_mediumpath_v1 - $__internal_0_$__cuda_sm20_div_rn_f64_full)
$__internal_0_$__cuda_sm20_div_rn_f64_full:
[C---:B------:R-:W-:Y:S01]  /*03d0*/  FSETP.GEU.AND P0, PT, |R7|.reuse, 1.469367938527859385e-39, PT ;  /* 0x001000000700780b */ /* 0x040fe20003f0e200 */
[----:B------:R-:W-:Y:S01]  /*03e0*/  IMAD.MOV.U32 R16, RZ, RZ, 0x1 ;  /* 0x00000001ff107424 */ /* 0x000fe200078e00ff */
[----:B------:R-:W-:Y:S01]  /*03f0*/  LOP3.LUT R2, R7, 0x800fffff, RZ, 0xc0, !PT ;  /* 0x800fffff07027812 */ /* 0x000fe200078ec0ff */
[----:B------:R-:W-:Y:S01]  /*0400*/  BSSY.RECONVERGENT B1, `(.L_x_3) ;  /* 0x0000055000017945 */ /* 0x000fe20003800200 */
[C---:B------:R-:W-:Y:S02]  /*0410*/  FSETP.GEU.AND P2, PT, |R9|.reuse, 1.469367938527859385e-39, PT ;  /* 0x001000000900780b */ /* 0x040fe40003f4e200 */
[----:B------:R-:W-:Y:S01]  /*0420*/  LOP3.LUT R3, R2, 0x3ff00000, RZ, 0xfc, !PT ;  /* 0x3ff0000002037812 */ /* 0x000fe200078efcff */
[----:B------:R-:W-:Y:S01]  /*0430*/  IMAD.MOV.U32 R2, RZ, RZ, R6 ;  /* 0x000000ffff027224 */ /* 0x000fe200078e0006 */
[----:B------:R-:W-:Y:S02]  /*0440*/  LOP3.LUT R12, R9, 0x7ff00000, RZ, 0xc0, !PT ;  /* 0x7ff00000090c7812 */ /* 0x000fe400078ec0ff */
[----:B------:R-:W-:-:S03]  /*0450*/  LOP3.LUT R15, R7, 0x7ff00000, RZ, 0xc0, !PT ;  /* 0x7ff00000070f7812 */ /* 0x000fc600078ec0ff */
[----:B------:R-:W-:Y:S01]  /*0460*/  @!P0 DMUL R2, R6, 8.98846567431157953865e+307 ;  /* 0x7fe0000006028828 */ /* 0x000fe20000000000 */
[----:B------:R-:W-:-:S03]  /*0470*/  ISETP.GE.U32.AND P1, PT, R12, R15, PT ;  /* 0x0000000f0c00720c */ /* 0x000fc60003f26070 */
[----:B------:R-:W-:Y:S01]  /*0480*/  @!P2 LOP3.LUT R13, R7, 0x7ff00000, RZ, 0xc0, !PT ;  /* 0x7ff00000070da812 */ /* 0x000fe200078ec0ff */
[----:B------:R-:W-:Y:S01]  /*0490*/  @!P2 IMAD.MOV.U32 R18, RZ, RZ, RZ ;  /* 0x000000ffff12a224 */ /* 0x000fe200078e00ff */
[----:B------:R-:W0:Y:S02]  /*04a0*/  MUFU.RCP64H R17, R3 ;  /* 0x0000000300117308 */ /* 0x000e240000001800 */
[----:B------:R-:W-:Y:S01]  /*04b0*/  @!P2 ISETP.GE.U32.AND P3, PT, R12, R13, PT ;  /* 0x0000000d0c00a20c */ /* 0x000fe20003f66070 */
[----:B------:R-:W-:-:S05]  /*04c0*/  IMAD.MOV.U32 R13, RZ, RZ, 0x1ca00000 ;  /* 0x1ca00000ff0d7424 */ /* 0x000fca00078e00ff */
[----:B------:R-:W-:-:S04]  /*04d0*/  @!P2 SEL R19, R13, 0x63400000, !P3 ;  /* 0x634000000d13a807 */ /* 0x000fc80005800000 */
[----:B------:R-:W-:-:S04]  /*04e0*/  @!P2 LOP3.LUT R19, R19, 0x80000000, R9, 0xf8, !PT ;  /* 0x800000001313a812 */ /* 0x000fc800078ef809 */
[----:B------:R-:W-:Y:S01]  /*04f0*/  @!P2 LOP3.LUT R19, R19, 0x100000, RZ, 0xfc, !PT ;  /* 0x001000001313a812 */ /* 0x000fe200078efcff */
[----:B0-----:R-:W-:-:S08]  /*0500*/  DFMA R10, R16, -R2, 1 ;  /* 0x3ff00000100a742b */ /* 0x001fd00000000802 */
[----:B------:R-:W-:-:S08]  /*0510*/  DFMA R10, R10, R10, R10 ;  /* 0x0000000a0a0a722b */ /* 0x000fd0000000000a */
[----:B------:R-:W-:Y:S01]  /*0520*/  DFMA R16, R16, R10, R16 ;  /* 0x0000000a1010722b */ /* 0x000fe20000000010 */
[----:B------:R-:W-:Y:S01]  /*0530*/  SEL R11, R13, 0x63400000, !P1 ;  /* 0x634000000d0b7807 */ /* 0x000fe20004800000 */
[----:B------:R-:W-:-:S03]  /*0540*/  IMAD.MOV.U32 R10, RZ, RZ, R8 ;  /* 0x000000ffff0a7224 */ /* 0x000fc600078e0008 */
[----:B------:R-:W-:-:S03]  /*0550*/  LOP3.LUT R11, R11, 0x800fffff, R9, 0xf8, !PT ;  /* 0x800fffff0b0b7812 */ /* 0x000fc600078ef809 */
[----:B------:R-:W-:-:S03]  /*0560*/  DFMA R20, R16, -R2, 1 ;  /* 0x3ff000001014742b */ /* 0x000fc60000000802 */
[----:B------:R-:W-:-:S05]  /*0570*/  @!P2 DFMA R10, R10, 2, -R18 ;  /* 0x400000000a0aa82b */ /* 0x000fca0000000812 */
[----:B------:R-:W-:Y:S01]  /*0580*/  DFMA R16, R16, R20, R16 ;  /* 0x000000141010722b */ /* 0x000fe20000000010 */
[----:B------:R-:W-:Y:S02]  /*0590*/  IMAD.MOV.U32 R21, RZ, RZ, R12 ;  /* 0x000000ffff157224 */ /* 0x000fe400078e000c */
[----:B------:R-:W-:Y:S01]  /*05a0*/  IMAD.MOV.U32 R20, RZ, RZ, R15 ;  /* 0x000000ffff147224 */ /* 0x000fe200078e000f */
[----:B------:R-:W-:Y:S02]  /*05b0*/  @!P0 LOP3.LUT R20, R3, 0x7ff00000, RZ, 0xc0, !PT ;  /* 0x7ff0000003148812 */ /* 0x000fe400078ec0ff */
[----:B------:R-:W-:Y:S02]  /*05c0*/  @!P2 LOP3.LUT R21, R11, 0x7ff00000, RZ, 0xc0, !PT ;  /* 0x7ff000000b15a812 */ /* 0x000fe400078ec0ff */
[----:B------:R-:W-:Y:S01]  /*05d0*/  DMUL R18, R16, R10 ;  /* 0x0000000a10127228 */ /* 0x000fe20000000000 */
[----:B------:R-:W-:Y:S02]  /*05e0*/  VIADD R23, R20, 0xffffffff ;  /* 0xffffffff14177836 */ /* 0x000fe40000000000 */
[----:B------:R-:W-:-:S05]  /*05f0*/  VIADD R22, R21, 0xffffffff ;  /* 0xffffffff15167836 */ /* 0x000fca0000000000 */
[----:B------:R-:W-:Y:S01]  /*0600*/  DFMA R14, R18, -R2, R10 ;  /* 0x80000002120e722b */ /* 0x000fe2000000000a */
[----:B------:R-:W-:-:S04]  /*0610*/  ISETP.GT.U32.AND P0, PT, R22, 0x7feffffe, PT ;  /* 0x7feffffe1600780c */ /* 0x000fc80003f04070 */
[----:B------:R-:W-:-:S03]  /*0620*/  ISETP.GT.U32.OR P0, PT, R23, 0x7feffffe, P0 ;  /* 0x7feffffe1700780c */ /* 0x000fc60000704470 */
[----:B------:R-:W-:-:S10]  /*0630*/  DFMA R14, R16, R14, R18 ;  /* 0x0000000e100e722b */ /* 0x000fd40000000012 */
[----:B------:R-:W-:Y:S05]  /*0640*/  @P0 BRA `(.L_x_4) ;  /* 0x00000000006c0947 */ /* 0x000fea0003800000 */
[----:B------:R-:W-:-:S04]  /*0650*/  LOP3.LUT R9, R7, 0x7ff00000, RZ, 0xc0, !PT ;  /* 0x7ff0000007097812 */ /* 0x000fc800078ec0ff */
[CC--:B------:R-:W-:Y:S02]  /*0660*/  VIADDMNMX R8, R12.reuse, -R9.reuse, 0xb9600000, !PT ;  /* 0xb96000000c087446 */ /* 0x0c0fe40007800909 */
[----:B------:R-:W-:Y:S02]  /*0670*/  ISETP.GE.U32.AND P0, PT, R12, R9, PT ;  /* 0x000000090c00720c */ /* 0x000fe40003f06070 */
[----:B------:R-:W-:Y:S02]  /*0680*/  VIMNMX R8, PT, PT, R8, 0x46a00000, PT ;  /* 0x46a0000008087848 */ /* 0x000fe40003fe0100 */
[----:B------:R-:W-:-:S05]  /*0690*/  SEL R13, R13, 0x63400000, !P0 ;  /* 0x634000000d0d7807 */ /* 0x000fca0004000000 */
[----:B------:R-:W-:Y:S02]  /*06a0*/  IMAD.IADD R16, R8, 0x1, -R13 ;  /* 0x0000000108107824 */ /* 0x000fe400078e0a0d */
[----:B------:R-:W-:Y:S02]  /*06b0*/  IMAD.MOV.U32 R8, RZ, RZ, RZ ;  /* 0x000000ffff087224 */ /* 0x000fe400078e00ff */
[----:B------:R-:W-:-:S06]  /*06c0*/  VIADD R9, R16, 0x7fe00000 ;  /* 0x7fe0000010097836 */ /* 0x000fcc0000000000 */
[----:B------:R-:W-:-:S10]  /*06d0*/  DMUL R12, R14, R8 ;  /* 0x000000080e0c7228 */ /* 0x000fd40000000000 */
[----:B------:R-:W-:-:S13]  /*06e0*/  FSETP.GTU.AND P0, PT, |R13|, 1.469367938527859385e-39, PT ;  /* 0x001000000d00780b */ /* 0x000fda0003f0c200 */
[----:B------:R-:W-:Y:S05]  /*06f0*/  @P0 BRA `(.L_x_5) ;  /* 0x0000000000940947 */ /* 0x000fea0003800000 */
[----:B------:R-:W-:Y:S01]  /*0700*/  DFMA R2, R14, -R2, R10 ;  /* 0x800000020e02722b */ /* 0x000fe2000000000a */
[----:B------:R-:W-:-:S09]  /*0710*/  IMAD.MOV.U32 R8, RZ, RZ, RZ ;  /* 0x000000ffff087224 */ /* 0x000fd200078e00ff */
[C---:B------:R-:W-:Y:S02]  /*0720*/  FSETP.NEU.AND P0, PT, R3.reuse, RZ, PT ;  /* 0x000000ff0300720b */ /* 0x040fe40003f0d000 */
[----:B------:R-:W-:-:S04]  /*0730*/  LOP3.LUT R7, R3, 0x80000000, R7, 0x48, !PT ;  /* 0x8000000003077812 */ /* 0x000fc800078e4807 */
[----:B------:R-:W-:-:S07]  /*0740*/  LOP3.LUT R9, R7, R9, RZ, 0xfc, !PT ;  /* 0x0000000907097212 */ /* 0x000fce00078efcff */
[----:B------:R-:W-:Y:S05]  /*0750*/  @!P0 BRA `(.L_x_5) ;  /* 0x00000000007c8947 */ /* 0x000fea0003800000 */
[----:B------:R-:W-:Y:S01]  /*0760*/  IMAD.MOV R3, RZ, RZ, -R16 ;  /* 0x000000ffff037224 */ /* 0x000fe200078e0a10 */
[----:B------:R-:W-:Y:S01]  /*0770*/  DMUL.RP R8, R14, R8 ;  /* 0x000000080e087228 */ /* 0x000fe20000008000 */
[----:B------:R-:W-:-:S06]  /*0780*/  IMAD.MOV.U32 R2, RZ, RZ, RZ ;  /* 0x000000ffff027224 */ /* 0x000fcc00078e00ff */
[----:B------:R-:W-:-:S03]  /*0790*/  DFMA R2, R12, -R2, R14 ;  /* 0x800000020c02722b */ /* 0x000fc6000000000e */
[----:B------:R-:W-:-:S03]  /*07a0*/  LOP3.LUT R7, R9, R7, RZ, 0x3c, !PT ;  /* 0x0000000709077212 */ /* 0x000fc600078e3cff */
[----:B------:R-:W-:-:S04]  /*07b0*/  IADD3 R2, PT, PT, -R16, -0x43300000, RZ ;  /* 0xbcd0000010027810 */ /* 0x000fc80007ffe1ff */
[----:B------:R-:W-:-:S04]  /*07c0*/  FSETP.NEU.AND P0, PT, |R3|, R2, PT ;  /* 0x000000020300720b */ /* 0x000fc80003f0d200 */
[----:B------:R-:W-:Y:S02]  /*07d0*/  FSEL R12, R8, R12, !P0 ;  /* 0x0000000c080c7208 */ /* 0x000fe40004000000 */
[----:B------:R-:W-:Y:S01]  /*07e0*/  FSEL R13, R7, R13, !P0 ;  /* 0x0000000d070d7208 */ /* 0x000fe20004000000 */
[----:B------:R-:W-:Y:S06]  /*07f0*/  BRA `(.L_x_5) ;  /* 0x0000000000547947 */ /* 0x000fec0003800000 */
.L_x_4:
[----:B------:R-:W-:-:S14]  /*0800*/  DSETP.NAN.AND P0, PT, R8, R8, PT ;  /* 0x000000080800722a */ /* 0x000fdc0003f08000 */
[----:B------:R-:W-:Y:S05]  /*0810*/  @P0 BRA `(.L_x_6) ;  /* 0x0000000000440947 */ /* 0x000fea0003800000 */
[----:B------:R-:W-:-:S14]  /*0820*/  DSETP.NAN.AND P0, PT, R6, R6, PT ;  /* 0x000000060600722a */ /* 0x000fdc0003f08000 */
[----:B------:R-:W-:Y:S05]  /*0830*/  @P0 BRA `(.L_x_7) ;  /* 0x0000000000300947 */ /* 0x000fea0003800000 */
[----:B------:R-:W-:Y:S01]  /*0840*/  ISETP.NE.AND P0, PT, R21, R20, PT ;  /* 0x000000141500720c */ /* 0x000fe20003f05270 */
[----:B------:R-:W-:Y:S02]  /*0850*/  IMAD.MOV.U32 R12, RZ, RZ, 0x0 ;  /* 0x00000000ff0c7424 */ /* 0x000fe400078e00ff */
[----:B------:R-:W-:-:S10]  /*0860*/  IMAD.MOV.U32 R13, RZ, RZ, -0x80000 ;  /* 0xfff80000ff0d7424 */ /* 0x000fd400078e00ff */
[----:B------:R-:W-:Y:S05]  /*0870*/  @!P0 BRA `(.L_x_5) ;  /* 0x0000000000348947 */ /* 0x000fea0003800000 */
[----:B------:R-:W-:Y:S02]  /*0880*/  ISETP.NE.AND P0, PT, R21, 0x7ff00000, PT ;  /* 0x7ff000001500780c */ /* 0x000fe40003f05270 */
[----:B------:R-:W-:Y:S02]  /*0890*/  LOP3.LUT R13, R9, 0x80000000, R7, 0x48, !PT ;  /* 0x80000000090d7812 */ /* 0x000fe400078e4807 */
[----:B------:R-:W-:-:S13]  /*08a0*/  ISETP.EQ.OR P0, PT, R20, RZ, !P0 ;  /* 0x000000ff1400720c */ /* 0x000fda0004702670 */
[----:B------:R-:W-:Y:S01]  /*08b0*/  @P0 LOP3.LUT R2, R13, 0x7ff00000, RZ, 0xfc, !PT ;  /* 0x7ff000000d020812 */ /* 0x000fe200078efcff */
[----:B------:R-:W-:Y:S02]  /*08c0*/  @!P0 IMAD.MOV.U32 R12, RZ, RZ, RZ ;  /* 0x000000ffff0c8224 */ /* 0x000fe400078e00ff */
[----:B------:R-:W-:Y:S02]  /*08d0*/  @P0 IMAD.MOV.U32 R12, RZ, RZ, RZ ;  /* 0x000000ffff0c0224 */ /* 0x000fe400078e00ff */
[----:B------:R-:W-:Y:S01]  /*08e0*/  @P0 IMAD.MOV.U32 R13, RZ, RZ, R2 ;  /* 0x000000ffff0d0224 */ /* 0x000fe200078e0002 */
[----:B------:R-:W-:Y:S06]  /*08f0*/  BRA `(.L_x_5) ;  /* 0x0000000000147947 */ /* 0x000fec0003800000 */
.L_x_7:
[----:B------:R-:W-:Y:S01]  /*0900*/  LOP3.LUT R13, R7, 0x80000, RZ, 0xfc, !PT ;  /* 0x00080000070d7812 */ /* 0x000fe200078efcff */
[----:B------:R-:W-:Y:S01]  /*0910*/  IMAD.MOV.U32 R12, RZ, RZ, R6 ;  /* 0x000000ffff0c7224 */ /* 0x000fe200078e0006 */
[----:B------:R-:W-:Y:S06]  /*0920*/  BRA `(.L_x_5) ;  /* 0x0000000000087947 */ /* 0x000fec0003800000 */
.L_x_6:
[----:B------:R-:W-:Y:S01]  /*0930*/  LOP3.LUT R13, R9, 0x80000, RZ, 0xfc, !PT ;  /* 0x00080000090d7812 */ /* 0x000fe200078efcff */
[----:B------:R-:W-:-:S07]  /*0940*/  IMAD.MOV.U32 R12, RZ, RZ, R8 ;  /* 0x000000ffff0c7224 */ /* 0x000fce00078e0008 */
.L_x_5:
[----:B------:R-:W-:Y:S05]  /*0950*/  BSYNC.RECONVERGENT B1 ;  /* 0x0000000000017941 */ /* 0x000fea0003800200 */
.L_x_3:
[----:B------:R-:W-:Y:S02]  /*0960*/  IMAD.MOV.U32 R2, RZ, RZ, R0 ;  /* 0x000000ffff027224 */ /* 0x000fe400078e0000 */
[----:B------:R-:W-:-:S04]  /*0970*/  IMAD.MOV.U32 R3, RZ, RZ, 0x0 ;  /* 0x00000000ff037424 */ /* 0x000fc800078e00ff */
[----:B------:R-:W-:Y:S05]  /*0980*/  RET.REL.NODEC R2 `(_Z2lnPfiff) ;  /* 0xfffffff4029c7950 */ /* 0x000fea0003c3ffff */
        .weak           $__internal_1_$__cuda_sm20_dsqrt_rn_f64_mediumpath_v1
        .type           $__internal_1_$__cuda_sm20_dsqrt_rn_f64_mediumpath_v1,@function
        .size           $__internal_1_$__cuda_sm20_dsqrt_rn_f64_mediumpath_v1,(.L_x_26 - $__internal_1_$__cuda_sm20_dsqrt_rn_f64_mediumpath_v1)
$__internal_1_$__cuda_sm20_dsqrt_rn_f64_mediumpath_v1:
[----:B------:R-:W-:Y:S01]  /*0990*/  ISETP.GE.U32.AND P0, PT, R10, -0x3400000, PT ;  /* 0xfcc000000a00780c */ /* 0x000fe20003f06070 */
[----:B------:R-:W-:-:S12]  /*09a0*/  IMAD.MOV.U32 R15, RZ, RZ, R19 ;  /* 0x000000ffff0f7224 */ /* 0x000fd800078e0013 */
[----:B------:R-:W-:Y:S05]  /*09b0*/  @!P0 BRA `(.L_x_8) ;  /* 0x0000000000208947 */ /* 0x000fea0003800000 */
[----:B------:R-:W-:-:S10]  /*09c0*/  DFMA.RM R12, R16, R14, R12 ;  /* 0x0000000e100c722b */ /* 0x000fd4000000400c */
[----:B------:R-:W-:-:S05]  /*09d0*/  IADD3 R6, P0, PT, R12, 0x1, RZ ;  /* 0x000000010c067810 */ /* 0x000fca0007f1e0ff */
[----:B------:R-:W-:-:S06]  /*09e0*/  IMAD.X R7, RZ, RZ, R13, P0 ;  /* 0x000000ffff077224 */ /* 0x000fcc00000e060d */
[----:B------:R-:W-:-:S08]  /*09f0*/  DFMA.RP R2, -R12, R6, R2 ;  /* 0x000000060c02722b */ /* 0x000fd00000008102 */
[----:B------:R-:W-:-:S06]  /*0a00*/  DSETP.GT.AND P0, PT, R2, RZ, PT ;  /* 0x000000ff0200722a */ /* 0x000fcc0003f04000 */
[----:B------:R-:W-:Y:S02]  /*0a10*/  FSEL R6, R6, R12, P0 ;  /* 0x0000000c06067208 */ /* 0x000fe40000000000 */
[----:B------:R-:W-:Y:S01]  /*0a20*/  FSEL R7, R7, R13, P0 ;  /* 0x0000000d07077208 */ /* 0x000fe20000000000 */
[----:B------:R-:W-:Y:S06]  /*0a30*/  BRA `(.L_x_9) ;  /* 0x0000000000647947 */ /* 0x000fec0003800000 */
.L_x_8:
[----:B------:R-:W-:-:S14]  /*0a40*/  DSETP.NE.AND P0, PT, R2, RZ, PT ;  /* 0x000000ff0200722a */ /* 0x000fdc0003f05000 */
[----:B------:R-:W-:Y:S05]  /*0a50*/  @!P0 BRA `(.L_x_10) ;  /* 0x0000000000588947 */ /* 0x000fea0003800000 */
[----:B------:R-:W-:-:S13]  /*0a60*/  ISETP.GE.AND P0, PT, R3, RZ, PT ;  /* 0x000000ff0300720c */ /* 0x000fda0003f06270 */
[----:B------:R-:W-:Y:S02]  /*0a70*/  @!P0 IMAD.MOV.U32 R6, RZ, RZ, 0x0 ;  /* 0x00000000ff068424 */ /* 0x000fe400078e00ff */
[----:B------:R-:W-:Y:S01]  /*0a80*/  @!P0 IMAD.MOV.U32 R7, RZ, RZ, -0x80000 ;  /* 0xfff80000ff078424 */ /* 0x000fe200078e00ff */
[----:B------:R-:W-:Y:S06]  /*0a90*/  @!P0 BRA `(.L_x_9) ;  /* 0x00000000004c8947 */ /* 0x000fec0003800000 */
[----:B------:R-:W-:-:S13]  /*0aa0*/  ISETP.GT.AND P0, PT, R3, 0x7fefffff, PT ;  /* 0x7fefffff0300780c */ /* 0x000fda0003f04270 */
[----:B------:R-:W-:Y:S05]  /*0ab0*/  @P0 BRA `(.L_x_10) ;  /* 0x0000000000400947 */ /* 0x000fea0003800000 */
[----:B------:R-:W-:Y:S01]  /*0ac0*/  DMUL R2, R2, 8.11296384146066816958e+31 ;  /* 0x4690000002027828 */ /* 0x000fe20000000000 */
[----:B------:R-:W-:Y:S02]  /*0ad0*/  IMAD.MOV.U32 R6, RZ, RZ, RZ ;  /* 0x000000ffff067224 */ /* 0x000fe400078e00ff */
[----:B------:R-:W-:Y:S02]  /*0ae0*/  IMAD.MOV.U32 R12, RZ, RZ, 0x0 ;  /* 0x00000000ff0c7424 */ /* 0x000fe400078e00ff */
[----:B------:R-:W-:Y:S01]  /*0af0*/  IMAD.MOV.U32 R13, RZ, RZ, 0x3fd80000 ;  /* 0x3fd80000ff0d7424 */ /* 0x000fe200078e00ff */
[----:B------:R-:W0:Y:S02]  /*0b00*/  MUFU.RSQ64H R7, R3 ;  /* 0x0000000300077308 */ /* 0x000e240000001c00 */
[----:B0-----:R-:W-:-:S08]  /*0b10*/  DMUL R10, R6, R6 ;  /* 0x00000006060a7228 */ /* 0x001fd00000000000 */
[----:B------:R-:W-:-:S08]  /*0b20*/  DFMA R10, R2, -R10, 1 ;  /* 0x3ff00000020a742b */ /* 0x000fd0000000080a */
[----:B------:R-:W-:Y:S02]  /*0b30*/  DFMA R12, R10, R12, 0.5 ;  /* 0x3fe000000a0c742b */ /* 0x000fe4000000000c */
[----:B------:R-:W-:-:S08]  /*0b40*/  DMUL R10, R6, R10 ;  /* 0x0000000a060a7228 */ /* 0x000fd00000000000 */
[----:B------:R-:W-:-:S08]  /*0b50*/  DFMA R10, R12, R10, R6 ;  /* 0x0000000a0c0a722b */ /* 0x000fd00000000006 */
[----:B------:R-:W-:Y:S02]  /*0b60*/  DMUL R6, R2, R10 ;  /* 0x0000000a02067228 */ /* 0x000fe40000000000 */
[----:B------:R-:W-:-:S06]  /*0b70*/  VIADD R11, R11, 0xfff00000 ;  /* 0xfff000000b0b7836 */ /* 0x000fcc0000000000 */
[----:B------:R-:W-:-:S08]  /*0b80*/  DFMA R12, R6, -R6, R2 ;  /* 0x80000006060c722b */ /* 0x000fd00000000002 */
[----:B------:R-:W-:-:S10]  /*0b90*/  DFMA R6, R10, R12, R6 ;  /* 0x0000000c0a06722b */ /* 0x000fd40000000006 */
[----:B------:R-:W-:Y:S01]  /*0ba0*/  VIADD R7, R7, 0xfcb00000 ;  /* 0xfcb0000007077836 */ /* 0x000fe20000000000 */
[----:B------:R-:W-:Y:S06]  /*0bb0*/  BRA `(.L_x_9) ;  /* 0x0000000000047947 */ /* 0x000fec0003800000 */
.L_x_10:
[----:B------:R-:W-:-:S11]  /*0bc0*/  DADD R6, R2, R2 ;  /* 0x0000000002067229 */ /* 0x000fd60000000002 */
.L_x_9:
[----:B------:R-:W-:Y:S02]  /*0bd0*/  IMAD.MOV.U32 R2, RZ, RZ, R0 ;  /* 0x000000ffff027224 */ /* 0x000fe400078e0000 */
[----:B------:R-:W-:-:S04]  /*0be0*/  IMAD.MOV.U32 R3, RZ, RZ, 0x0 ;  /* 0x00000000ff037424 */ /* 0x000fc800078e00ff */
[----:B------:R-:W-:Y:S05]  /*0bf0*/  RET.REL.NODEC R2 `(_Z2lnPfiff) ;  /* 0xfffffff402007950 */ /* 0x000fea0003c3ffff */
.L_x_11:
[----:B------:R-:W-:-:S00]  /*0c00*/  BRA `(.L_x_11) ;  /* 0xfffffffc00fc7947 */ /* 0x000fc0000383ffff */
[----:B------:R-:W-:-:S00]  /*0c10*/  NOP ;  /* 0x0000000000007918 */ /* 0x000fc00000000000 */
        /* <DEDUP_REMOVED lines=14> */
.L_x_26:


//--------------------- .text._Z2ssPfif           --------------------------
	.section	.text._Z2ssPfif,"ax",@progbits
	.align	128
        .global         _Z2ssPfif
        .type           _Z2ssPfif,@function
        .size           _Z2ssPfif,(.L_x_27 - _Z2ssPfif)
        .other          _Z2ssPfif,@"STO_CUDA_ENTRY STV_DEFAULT"
_Z2ssPfif:
.text._Z2ssPfif:
        /* <DEDUP_REMOVED lines=12> */
[----:B-1----:R-:W2:Y:S01]  /*00c0*/  LDG.E R20, desc[UR4][R2.64] ;  /* 0x0000000402147981 */ /* 0x002ea2000c1e1900 */
[----:B------:R-:W-:Y:S01]  /*00d0*/  BSSY.RECONVERGENT B0, `(.L_x_12) ;  /* 0x0000005000007945 */ /* 0x000fe20003800200 */
[----:B------:R-:W-:Y:S01]  /*00e0*/  MOV R0, 0x120 ;  /* 0x0000012000007802 */ /* 0x000fe20000000f00 */
[----:B--2---:R-:W-:-:S04]  /*00f0*/  FADD R20, R20, -UR6 ;  /* 0x8000000614147e21 */ /* 0x004fc80008000000 */
[----:B------:R0:W1:Y:S03]  /*0100*/  F2F.F64.F32 R4, R20 ;  /* 0x0000001400047310 */ /* 0x0000660000201800 */
[----:B01----:R-:W-:Y:S05]  /*0110*/  CALL.REL.NOINC `($_Z2ssPfif$__internal_accurate_pow) ;  /* 0x0000000000587944 */ /* 0x003fea0003c00000 */
[----:B------:R-:W-:Y:S05]  /*0120*/  BSYNC.RECONVERGENT B0 ;  /* 0x0000000000007941 */ /* 0x000fea0003800200 */
.L_x_12:
[----:B------:R-:W-:Y:S01]  /*0130*/  DADD R6, R4, 2 ;  /* 0x4000000004067429 */ /* 0x000fe20000000000 */
[----:B------:R-:W-:Y:S01]  /*0140*/  FSETP.NEU.AND P0, PT, R20, RZ, PT ;  /* 0x000000ff1400720b */ /* 0x000fe20003f0d000 */
[----:B------:R-:W-:Y:S08]  /*0150*/  BSSY.RECONVERGENT B0, `(.L_x_13) ;  /* 0x000000d000007945 */ /* 0x000ff00003800200 */
[----:B------:R-:W-:Y:S01]  /*0160*/  LOP3.LUT R6, R7, 0x7ff00000, RZ, 0xc0, !PT ;  /* 0x7ff0000007067812 */ /* 0x000fe200078ec0ff */
[----:B------:R-:W-:-:S03]  /*0170*/  IMAD.MOV.U32 R7, RZ, RZ, R9 ;  /* 0x000000ffff077224 */ /* 0x000fc600078e0009 */
[----:B------:R-:W-:Y:S01]  /*0180*/  ISETP.NE.AND P1, PT, R6, 0x7ff00000, PT ;  /* 0x7ff000000600780c */ /* 0x000fe20003f25270 */
[----:B------:R-:W-:Y:S01]  /*0190*/  IMAD.MOV.U32 R6, RZ, RZ, R8 ;  /* 0x000000ffff067224 */ /* 0x000fe200078e0008 */
[----:B------:R-:W-:-:S11]  /*01a0*/  @!P0 CS2R R6, SRZ ;  /* 0x0000000000068805 */ /* 0x000fd6000001ff00 */
[----:B------:R-:W-:Y:S05]  /*01b0*/  @P1 BRA `(.L_x_14) ;  /* 0x0000000000181947 */ /* 0x000fea0003800000 */
[----:B------:R-:W-:-:S13]  /*01c0*/  FSETP.NAN.AND P0, PT, R20, R20, PT ;  /* 0x000000141400720b */ /* 0x000fda0003f08000 */
[----:B------:R-:W-:Y:S01]  /*01d0*/  @P0 DADD R6, R4, 2 ;  /* 0x4000000004060429 */ /* 0x000fe20000000000 */
[----:B------:R-:W-:Y:S10]  /*01e0*/  @P0 BRA `(.L_x_14) ;  /* 0x00000000000c0947 */ /* 0x000ff40003800000 */
[----:B------:R-:W-:-:S14]  /*01f0*/  DSETP.NEU.AND P0, PT, |R4|, +INF , PT ;  /* 0x7ff000000400742a */ /* 0x000fdc0003f0d200 */
[----:B------:R-:W-:Y:S02]  /*0200*/  @!P0 IMAD.MOV.U32 R6, RZ, RZ, 0x0 ;  /* 0x00000000ff068424 */ /* 0x000fe400078e00ff */
[----:B------:R-:W-:-:S07]  /*0210*/  @!P0 IMAD.MOV.U32 R7, RZ, RZ, 0x7ff00000 ;  /* 0x7ff00000ff078424 */ /* 0x000fce00078e00ff */
.L_x_14:
[----:B------:R-:W-:Y:S05]  /*0220*/  BSYNC.RECONVERGENT B0 ;  /* 0x0000000000007941 */ /* 0x000fea0003800200 */
.L_x_13:
[----:B------:R-:W0:Y:S01]  /*0230*/  F2F.F32.F64 R6, R6 ;  /* 0x0000000600067310 */ /* 0x000e220000301000 */
[----:B------:R-:W-:-:S04]  /*0240*/  FSETP.NEU.AND P0, PT, R20, 1, PT ;  /* 0x3f8000001400780b */ /* 0x000fc80003f0d000 */
[----:B0-----:R-:W-:-:S05]  /*0250*/  FSEL R5, R6, 1, P0 ;  /* 0x3f80000006057808 */ /* 0x001fca0000000000 */
[----:B------:R-:W-:Y:S01]  /*0260*/  STG.E desc[UR4][R2.64], R5 ;  /* 0x0000000502007986 */ /* 0x000fe2000c101904 */
[----:B------:R-:W-:Y:S05]  /*0270*/  EXIT ;  /* 0x000000000000794d */ /* 0x000fea0003800000 */
        .type           $_Z2ssPfif$__internal_accurate_pow,@function
        .size           $_Z2ssPfif$__internal_accurate_pow,(.L_x_27 - $_Z2ssPfif$__internal_accurate_pow)
$_Z2ssPfif$__internal_accurate_pow:
[----:B------:R-:W-:Y:S01]  /*0280*/  DADD R10, -RZ, |R4| ;  /* 0x00000000ff0a7229 */ /* 0x000fe20000000504 */
[----:B------:R-:W-:Y:S01]  /*0290*/  MOV R16, RZ ;  /* 0x000000ff00107202 */ /* 0x000fe20000000f00 */
[----:B------:R-:W-:Y:S01]  /*02a0*/  IMAD.MOV.U32 R18, RZ, RZ, 0x41ad3b5a ;  /* 0x41ad3b5aff127424 */ /* 0x000fe200078e00ff */
[----:B------:R-:W-:Y:S01]  /*02b0*/  UMOV UR6, 0x7d2cafe2 ;  /* 0x7d2cafe200067882 */ /* 0x000fe20000000000 */
[----:B------:R-:W-:Y:S01]  /*02c0*/  IMAD.MOV.U32 R19, RZ, RZ, 0x3ed0f5d2 ;  /* 0x3ed0f5d2ff137424 */ /* 0x000fe200078e00ff */
[----:B------:R-:W-:Y:S01]  /*02d0*/  UMOV UR7, 0x3eb0f5ff ;  /* 0x3eb0f5ff00077882 */ /* 0x000fe20000000000 */
[----:B------:R-:W-:Y:S01]  /*02e0*/  UMOV UR8, 0x3b39803f ;  /* 0x3b39803f00087882 */ /* 0x000fe20000000000 */
[----:B------:R-:W-:-:S03]  /*02f0*/  UMOV UR9, 0x3c7abc9e ;  /* 0x3c7abc9e00097882 */ /* 0x000fc60000000000 */
[----:B------:R-:W-:Y:S01]  /*0300*/  ISETP.GT.U32.AND P0, PT, R11, 0xfffff, PT ;  /* 0x000fffff0b00780c */ /* 0x000fe20003f04070 */
[----:B------:R-:W-:-:S12]  /*0310*/  IMAD.MOV.U32 R6, RZ, RZ, R11 ;  /* 0x000000ffff067224 */ /* 0x000fd800078e000b */
[----:B------:R-:W-:-:S10]  /*0320*/  @!P0 DMUL R24, R10, 1.80143985094819840000e+16 ;  /* 0x435000000a188828 */ /* 0x000fd40000000000 */
[----:B------:R-:W-:-:S04]  /*0330*/  @!P0 MOV R6, R25 ;  /* 0x0000001900068202 */ /* 0x000fc80000000f00 */
[----:B------:R-:W-:-:S04]  /*0340*/  LOP3.LUT R6, R6, 0x800fffff, RZ, 0xc0, !PT ;  /* 0x800fffff06067812 */ /* 0x000fc800078ec0ff */
[----:B------:R-:W-:Y:S01]  /*0350*/  LOP3.LUT R7, R6, 0x3ff00000, RZ, 0xfc, !PT ;  /* 0x3ff0000006077812 */ /* 0x000fe200078efcff */
[----:B------:R-:W-:Y:S01]  /*0360*/  IMAD.MOV.U32 R6, RZ, RZ, R10 ;  /* 0x000000ffff067224 */ /* 0x000fe200078e000a */
[----:B------:R-:W-:Y:S01]  /*0370*/  SHF.R.U32.HI R10, RZ, 0x14, R11 ;  /* 0x00000014ff0a7819 */ /* 0x000fe2000001160b */
[----:B------:R-:W-:Y:S01]  /*0380*/  @!P0 IMAD.MOV.U32 R6, RZ, RZ, R24 ;  /* 0x000000ffff068224 */ /* 0x000fe200078e0018 */
[----:B------:R-:W-:Y:S02]  /*0390*/  ISETP.GE.U32.AND P1, PT, R7, 0x3ff6a09f, PT ;  /* 0x3ff6a09f0700780c */ /* 0x000fe40003f26070 */
[----:B------:R-:W-:-:S04]  /*03a0*/  @!P0 LEA.HI R10, R25, 0xffffffca, RZ, 0xc ;  /* 0xffffffca190a8811 */ /* 0x000fc800078f60ff */
[----:B------:R-:W-:-:S07]  /*03b0*/  IADD3 R11, PT, PT, R10, -0x3ff, RZ ;  /* 0xfffffc010a0b7810 */ /* 0x000fce0007ffe0ff */
[----:B------:R-:W-:Y:S02]  /*03c0*/  @P1 VIADD R9, R7, 0xfff00000 ;  /* 0xfff0000007091836 */ /* 0x000fe40000000000 */
[----:B------:R-:W-:Y:S02]  /*03d0*/  @P1 VIADD R11, R10, 0xfffffc02 ;  /* 0xfffffc020a0b1836 */ /* 0x000fe40000000000 */
[----:B------:R-:W-:-:S06]  /*03e0*/  @P1 IMAD.MOV.U32 R7, RZ, RZ, R9 ;  /* 0x000000ffff071224 */ /* 0x000fcc00078e0009 */
[C---:B------:R-:W-:Y:S02]  /*03f0*/  DADD R12, R6.reuse, 1 ;  /* 0x3ff00000060c7429 */ /* 0x040fe40000000000 */
[----:B------:R-:W-:-:S04]  /*0400*/  DADD R6, R6, -1 ;  /* 0xbff0000006067429 */ /* 0x000fc80000000000 */
[----:B------:R-:W0:Y:S02]  /*0410*/  MUFU.RCP64H R17, R13 ;  /* 0x0000000d00117308 */ /* 0x000e240000001800 */
[----:B0-----:R-:W-:-:S08]  /*0420*/  DFMA R8, -R12, R16, 1 ;  /* 0x3ff000000c08742b */ /* 0x001fd00000000110 */
[----:B------:R-:W-:-:S08]  /*0430*/  DFMA R8, R8, R8, R8 ;  /* 0x000000080808722b */ /* 0x000fd00000000008 */
[----:B------:R-:W-:-:S08]  /*0440*/  DFMA R16, R16, R8, R16 ;  /* 0x000000081010722b */ /* 0x000fd00000000010 */
[----:B------:R-:W-:-:S08]  /*0450*/  DMUL R8, R6, R16 ;  /* 0x0000001006087228 */ /* 0x000fd00000000000 */
[----:B------:R-:W-:-:S08]  /*0460*/  DFMA R8, R6, R16, R8 ;  /* 0x000000100608722b */ /* 0x000fd00000000008 */
[----:B------:R-:W-:-:S08]  /*0470*/  DMUL R14, R8, R8 ;  /* 0x00000008080e7228 */ /* 0x000fd00000000000 */
[----:B------:R-:W-:Y:S01]  /*0480*/  DFMA R12, R14, UR6, R18 ;  /* 0x000000060e0c7c2b */ /* 0x000fe20008000012 */
[----:B------:R-:W-:Y:S01]  /*0490*/  UMOV UR6, 0x75488a3f ;  /* 0x75488a3f00067882 */ /* 0x000fe20000000000 */
[----:B------:R-:W-:Y:S01]  /*04a0*/  UMOV UR7, 0x3ef3b20a ;  /* 0x3ef3b20a00077882 */ /* 0x000fe20000000000 */
[----:B------:R-:W-:-:S05]  /*04b0*/  DADD R18, R6, -R8 ;  /* 0x0000000006127229 */ /* 0x000fca0000000808 */
[----:B------:R-:W-:Y:S01]  /*04c0*/  DFMA R12, R14, R12, UR6 ;  /* 0x000000060e0c7e2b */ /* 0x000fe2000800000c */
[----:B------:R-:W-:Y:S01]  /*04d0*/  UMOV UR6, 0xe4faecd5 ;  /* 0xe4faecd500067882 */ /* 0x000fe20000000000 */
[----:B------:R-:W-:Y:S01]  /*04e0*/  UMOV UR7, 0x3f1745cd ;  /* 0x3f1745cd00077882 */ /* 0x000fe20000000000 */
[----:B------:R-:W-:-:S05]  /*04f0*/  DADD R22, R18, R18 ;  /* 0x0000000012167229 */ /* 0x000fca0000000012 */
[----:B------:R-:W-:Y:S01]  /*0500*/  DFMA R12, R14, R12, UR6 ;  /* 0x000000060e0c7e2b */ /* 0x000fe2000800000c */
[----:B------:R-:W-:Y:S01]  /*0510*/  UMOV UR6, 0x258a578b ;  /* 0x258a578b00067882 */ /* 0x000fe20000000000 */
[----:B------:R-:W-:Y:S01]  /*0520*/  UMOV UR7, 0x3f3c71c7 ;  /* 0x3f3c71c700077882 */ /* 0x000fe20000000000 */
[-C--:B------:R-:W-:Y:S02]  /*0530*/  DFMA R6, R6, -R8.reuse, R22 ;  /* 0x800000080606722b */ /* 0x080fe40000000016 */
[----:B------:R-:W-:-:S03]  /*0540*/  DMUL R22, R8, R8 ;  /* 0x0000000808167228 */ /* 0x000fc60000000000 */
[----:B------:R-:W-:Y:S01]  /*0550*/  DFMA R12, R14, R12, UR6 ;  /* 0x000000060e0c7e2b */ /* 0x000fe2000800000c */
[----:B------:R-:W-:Y:S01]  /*0560*/  UMOV UR6, 0x9242b910 ;  /* 0x9242b91000067882 */ /* 0x000fe20000000000 */
[----:B------:R-:W-:Y:S01]  /*0570*/  UMOV UR7, 0x3f624924 ;  /* 0x3f62492400077882 */ /* 0x000fe20000000000 */
[----:B------:R-:W-:-:S05]  /*0580*/  DMUL R6, R16, R6 ;  /* 0x0000000610067228 */ /* 0x000fca0000000000 */
[----:B------:R-:W-:Y:S01]  /*0590*/  DFMA R12, R14, R12, UR6 ;  /* 0x000000060e0c7e2b */ /* 0x000fe2000800000c */
[----:B------:R-:W-:Y:S01]  /*05a0*/  UMOV UR6, 0x99999dfb ;  /* 0x99999dfb00067882 */ /* 0x000fe20000000000 */
[----:B------:R-:W-:-:S03]  /*05b0*/  UMOV UR7, 0x3f899999 ;  /* 0x3f89999900077882 */ /* 0x000fc60000000000 */
[----:B------:R-:W-:Y:S02]  /*05c0*/  VIADD R27, R7, 0x100000 ;  /* 0x00100000071b7836 */ /* 0x000fe40000000000 */
[----:B------:R-:W-:Y:S01]  /*05d0*/  IMAD.MOV.U32 R26, RZ, RZ, R6 ;  /* 0x000000ffff1a7224 */ /* 0x000fe200078e0006 */
[----:B------:R-:W-:Y:S01]  /*05e0*/  DFMA R18, R14, R12, UR6 ;  /* 0x000000060e127e2b */ /* 0x000fe2000800000c */
[----:B------:R-:W-:Y:S01]  /*05f0*/  UMOV UR6, 0x55555555 ;  /* 0x5555555500067882 */ /* 0x000fe20000000000 */
[----:B------:R-:W-:-:S06]  /*0600*/  UMOV UR7, 0x3fb55555 ;  /* 0x3fb5555500077882 */ /* 0x000fcc0000000000 */
[----:B------:R-:W-:-:S08]  /*0610*/  DFMA R12, R14, R18, UR6 ;  /* 0x000000060e0c7e2b */ /* 0x000fd00008000012 */
[----:B------:R-:W-:Y:S01]  /*0620*/  DADD R16, -R12, UR6 ;  /* 0x000000060c107e29 */ /* 0x000fe20008000100 */
[----:B------:R-:W-:Y:S01]  /*0630*/  UMOV UR6, 0xb9e7b0 ;  /* 0x00b9e7b000067882 */ /* 0x000fe20000000000 */
[----:B------:R-:W-:-:S06]  /*0640*/  UMOV UR7, 0x3c46a4cb ;  /* 0x3c46a4cb00077882 */ /* 0x000fcc0000000000 */
[----:B------:R-:W-:Y:S02]  /*0650*/  DFMA R18, R14, R18, R16 ;  /* 0x000000120e12722b */ /* 0x000fe40000000010 */
[C---:B------:R-:W-:Y:S02]  /*0660*/  DFMA R16, R8.reuse, R8, -R22 ;  /* 0x000000080810722b */ /* 0x040fe40000000816 */
[----:B------:R-:W-:-:S04]  /*0670*/  DMUL R14, R8, R22 ;  /* 0x00000016080e7228 */ /* 0x000fc80000000000 */
[----:B------:R-:W-:Y:S01]  /*0680*/  DADD R18, R18, -UR6 ;  /* 0x8000000612127e29 */ /* 0x000fe20008000000 */
[----:B------:R-:W-:Y:S01]  /*0690*/  UMOV UR6, 0x80000000 ;  /* 0x8000000000067882 */ /* 0x000fe20000000000 */
[C---:B------:R-:W-:Y:S01]  /*06a0*/  DFMA R16, R8.reuse, R26, R16 ;  /* 0x0000001a0810722b */ /* 0x040fe20000000010 */
[----:B------:R-:W-:Y:S01]  /*06b0*/  UMOV UR7, 0x43300000 ;  /* 0x4330000000077882 */ /* 0x000fe20000000000 */
[----:B------:R-:W-:-:S08]  /*06c0*/  DFMA R26, R8, R22, -R14 ;  /* 0x00000016081a722b */ /* 0x000fd0000000080e */
[----:B------:R-:W-:Y:S02]  /*06d0*/  DFMA R26, R6, R22, R26 ;  /* 0x00000016061a722b */ /* 0x000fe4000000001a */
[----:B------:R-:W-:-:S06]  /*06e0*/  DADD R22, R12, R18 ;  /* 0x000000000c167229 */ /* 0x000fcc0000000012 */
[----:B------:R-:W-:Y:S02]  /*06f0*/  DFMA R16, R8, R16, R26 ;  /* 0x000000100810722b */ /* 0x000fe4000000001a */
[----:B------:R-:W-:Y:S02]  /*0700*/  DADD R26, R12, -R22 ;  /* 0x000000000c1a7229 */ /* 0x000fe40000000816 */
[----:B------:R-:W-:-:S06]  /*0710*/  DMUL R12, R22, R14 ;  /* 0x0000000e160c7228 */ /* 0x000fcc0000000000 */
[----:B------:R-:W-:Y:S02]  /*0720*/  DADD R18, R18, R26 ;  /* 0x0000000012127229 */ /* 0x000fe4000000001a */
[----:B------:R-:W-:-:S08]  /*0730*/  DFMA R26, R22, R14, -R12 ;  /* 0x0000000e161a722b */ /* 0x000fd0000000080c */
[----:B------:R-:W-:-:S08]  /*0740*/  DFMA R16, R22, R16, R26 ;  /* 0x000000101610722b */ /* 0x000fd0000000001a */
[----:B------:R-:W-:-:S08]  /*0750*/  DFMA R18, R18, R14, R16 ;  /* 0x0000000e1212722b */ /* 0x000fd00000000010 */
[----:B------:R-:W-:-:S08]  /*0760*/  DADD R16, R12, R18 ;  /* 0x000000000c107229 */ /* 0x000fd00000000012 */
[--C-:B------:R-:W-:Y:S02]  /*0770*/  DADD R14, R8, R16.reuse ;  /* 0x00000000080e7229 */ /* 0x100fe40000000010 */
[----:B------:R-:W-:-:S06]  /*0780*/  DADD R12, R12, -R16 ;  /* 0x000000000c0c7229 */ /* 0x000fcc0000000810 */
[----:B------:R-:W-:Y:S02]  /*0790*/  DADD R8, R8, -R14 ;  /* 0x0000000008087229 */ /* 0x000fe4000000080e */
[----:B------:R-:W-:-:S06]  /*07a0*/  DADD R12, R18, R12 ;  /* 0x00000000120c7229 */ /* 0x000fcc000000000c */
[----:B------:R-:W-:-:S08]  /*07b0*/  DADD R8, R16, R8 ;  /* 0x0000000010087229 */ /* 0x000fd00000000008 */
[----:B------:R-:W-:-:S08]  /*07c0*/  DADD R8, R12, R8 ;  /* 0x000000000c087229 */ /* 0x000fd00000000008 */
[----:B------:R-:W-:Y:S01]  /*07d0*/  DADD R8, R6, R8 ;  /* 0x0000000006087229 */ /* 0x000fe20000000008 */
[----:B------:R-:W-:Y:S01]  /*07e0*/  LOP3.LUT R6, R11, 0x80000000, RZ, 0x3c, !PT ;  /* 0x800000000b067812 */ /* 0x000fe200078e3cff */
[----:B------:R-:W-:-:S06]  /*07f0*/  IMAD.MOV.U32 R7, RZ, RZ, 0x43300000 ;  /* 0x43300000ff077424 */ /* 0x000fcc00078e00ff */
[----:B------:R-:W-:Y:S02]  /*0800*/  DADD R10, R14, R8 ;  /* 0x000000000e0a7229 */ /* 0x000fe40000000008 */
[----:B------:R-:W-:Y:S01]  /*0810*/  DADD R12, R6, -UR6 ;  /* 0x80000006060c7e29 */ /* 0x000fe20008000000 */
[----:B------:R-:W-:Y:S01]  /*0820*/  UMOV UR6, 0xfefa39ef ;  /* 0xfefa39ef00067882 */ /* 0x000fe20000000000 */
[----:B------:R-:W-:-:S04]  /*0830*/  UMOV UR7, 0x3fe62e42 ;  /* 0x3fe62e4200077882 */ /* 0x000fc80000000000 */
[--C-:B------:R-:W-:Y:S02]  /*0840*/  DADD R14, R14, -R10.reuse ;  /* 0x000000000e0e7229 */ /* 0x100fe4000000080a */
[----:B------:R-:W-:-:S06]  /*0850*/  DFMA R6, R12, UR6, R10 ;  /* 0x000000060c067c2b */ /* 0x000fcc000800000a */
[----:B------:R-:W-:Y:S02]  /*0860*/  DADD R14, R8, R14 ;  /* 0x00000000080e7229 */ /* 0x000fe4000000000e */
[----:B------:R-:W-:-:S08]  /*0870*/  DFMA R16, R12, -UR6, R6 ;  /* 0x800000060c107c2b */ /* 0x000fd00008000006 */
[----:B------:R-:W-:-:S08]  /*0880*/  DADD R16, -R10, R16 ;  /* 0x000000000a107229 */ /* 0x000fd00000000110 */
[----:B------:R-:W-:-:S08]  /*0890*/  DADD R14, R14, -R16 ;  /* 0x000000000e0e7229 */ /* 0x000fd00000000810 */
[----:B------:R-:W-:-:S08]  /*08a0*/  DFMA R14, R12, UR8, R14 ;  /* 0x000000080c0e7c2b */ /* 0x000fd0000800000e */
[----:B------:R-:W-:-:S08]  /*08b0*/  DADD R8, R6, R14 ;  /* 0x0000000006087229 */ /* 0x000fd0000000000e */
[----:B------:R-:W-:Y:S02]  /*08c0*/  DADD R10, R6, -R8 ;  /* 0x00000000060a7229 */ /* 0x000fe40000000808 */
[----:B------:R-:W-:-:S06]  /*08d0*/  DMUL R6, R8, 2 ;  /* 0x4000000008067828 */ /* 0x000fcc0000000000 */
[----:B------:R-:W-:Y:S02]  /*08e0*/  DADD R10, R14, R10 ;  /* 0x000000000e0a7229 */ /* 0x000fe4000000000a */
[----:B------:R-:W-:-:S08]  /*08f0*/  DFMA R12, R8, 2, -R6 ;  /* 0x40000000080c782b */ /* 0x000fd00000000806 */
[----:B------:R-:W-:Y:S01]  /*0900*/  DFMA R12, R10, 2, R12 ;  /* 0x400000000a0c782b */ /* 0x000fe2000000000c */
[----:B------:R-:W-:Y:S02]  /*0910*/  IMAD.MOV.U32 R10, RZ, RZ, 0x652b82fe ;  /* 0x652b82feff0a7424 */ /* 0x000fe400078e00ff */
[----:B------:R-:W-:-:S05]  /*0920*/  IMAD.MOV.U32 R11, RZ, RZ, 0x3ff71547 ;  /* 0x3ff71547ff0b7424 */ /* 0x000fca00078e00ff */
[----:B------:R-:W-:-:S08]  /*0930*/  DADD R8, R6, R12 ;  /* 0x0000000006087229 */ /* 0x000fd0000000000c */
[----:B------:R-:W-:Y:S02]  /*0940*/  DFMA R10, R8, R10, 6.75539944105574400000e+15 ;  /* 0x43380000080a742b */ /* 0x000fe4000000000a */
[----:B------:R-:W-:Y:S01]  /*0950*/  FSETP.GEU.AND P0, PT, |R9|, 4.1917929649353027344, PT ;  /* 0x4086232b0900780b */ /* 0x000fe20003f0e200 */
[----:B------:R-:W-:-:S05]  /*0960*/  DADD R6, R6, -R8 ;  /* 0x0000000006067229 */ /* 0x000fca0000000808 */
[----:B------:R-:W-:-:S03]  /*0970*/  DADD R14, R10, -6.75539944105574400000e+15 ;  /* 0xc33800000a0e7429 */ /* 0x000fc60000000000 */
[----:B------:R-:W-:-:S05]  /*0980*/  DADD R12, R12, R6 ;  /* 0x000000000c0c7229 */ /* 0x000fca0000000006 */
[----:B------:R-:W-:Y:S01]  /*0990*/  DFMA R16, R14, -UR6, R8 ;  /* 0x800000060e107c2b */ /* 0x000fe20008000008 */
[----:B------:R-:W-:Y:S01]  /*09a0*/  UMOV UR6, 0x3b39803f ;  /* 0x3b39803f00067882 */ /* 0x000fe20000000000 */
[----:B------:R-:W-:-:S06]  /*09b0*/  UMOV UR7, 0x3c7abc9e ;  /* 0x3c7abc9e00077882 */ /* 0x000fcc0000000000 */
[----:B------:R-:W-:Y:S01]  /*09c0*/  DFMA R14, R14, -UR6, R16 ;  /* 0x800000060e0e7c2b */ /* 0x000fe20008000010 */
[----:B------:R-:W-:Y:S01]  /*09d0*/  UMOV UR6, 0x69ce2bdf ;  /* 0x69ce2bdf00067882 */ /* 0x000fe20000000000 */
[----:B------:R-:W-:Y:S01]  /*09e0*/  MOV R16, 0xfca213ea ;  /* 0xfca213ea00107802 */ /* 0x000fe20000000f00 */
[----:B------:R-:W-:Y:S01]  /*09f0*/  IMAD.MOV.U32 R17, RZ, RZ, 0x3e928af3 ;  /* 0x3e928af3ff117424 */ /* 0x000fe200078e00ff */
[----:B------:R-:W-:-:S05]  /*0a00*/  UMOV UR7, 0x3e5ade15 ;  /* 0x3e5ade1500077882 */ /* 0x000fca0000000000 */
[----:B------:R-:W-:Y:S01]  /*0a10*/  DFMA R16, R14, UR6, R16 ;  /* 0x000000060e107c2b */ /* 0x000fe20008000010 */
[----:B------:R-:W-:Y:S01]  /*0a20*/  UMOV UR6, 0x62401315 ;  /* 0x6240131500067882 */ /* 0x000fe20000000000 */
[----:B------:R-:W-:-:S06]  /*0a30*/  UMOV UR7, 0x3ec71dee ;  /* 0x3ec71dee00077882 */ /* 0x000fcc0000000000 */
[----:B------:R-:W-:Y:S01]  /*0a40*/  DFMA R16, R14, R16, UR6 ;  /* 0x000000060e107e2b */ /* 0x000fe20008000010 */
        /* <DEDUP_REMOVED lines=20> */
[----:B------:R-:W-:-:S08]  /*0b90*/  DFMA R16, R14, R16, UR6 ;  /* 0x000000060e107e2b */ /* 0x000fd00008000010 */
[----:B------:R-:W-:-:S08]  /*0ba0*/  DFMA R16, R14, R16, 1 ;  /* 0x3ff000000e10742b */ /* 0x000fd00000000010 */
[----:B------:R-:W-:-:S10]  /*0bb0*/  DFMA R14, R14, R16, 1 ;  /* 0x3ff000000e0e742b */ /* 0x000fd40000000010 */
[----:B------:R-:W-:Y:S02]  /*0bc0*/  IMAD R7, R10, 0x100000, R15 ;  /* 0x001000000a077824 */ /* 0x000fe400078e020f */
[----:B------:R-:W-:Y:S01]  /*0bd0*/  IMAD.MOV.U32 R6, RZ, RZ, R14 ;  /* 0x000000ffff067224 */ /* 0x000fe200078e000e */
[----:B------:R-:W-:Y:S06]  /*0be0*/  @!P0 BRA `(.L_x_15) ;  /* 0x0000000000308947 */ /* 0x000fec0003800000 */
[----:B------:R-:W-:Y:S01]  /*0bf0*/  FSETP.GEU.AND P1, PT, |R9|, 4.2275390625, PT ;  /* 0x408748000900780b */ /* 0x000fe20003f2e200 */
[C---:B------:R-:W-:Y:S02]  /*0c00*/  DADD R16, R8.reuse, +INF ;  /* 0x7ff0000008107429 */ /* 0x040fe40000000000 */
[----:B------:R-:W-:-:S08]  /*0c10*/  DSETP.GEU.AND P0, PT, R8, RZ, PT ;  /* 0x000000ff0800722a */ /* 0x000fd00003f0e000 */
[----:B------:R-:W-:Y:S02]  /*0c20*/  FSEL R7, R17, RZ, P0 ;  /* 0x000000ff11077208 */ /* 0x000fe40000000000 */
[----:B------:R-:W-:-:S04]  /*0c30*/  @!P1 LEA.HI R6, R10, R10, RZ, 0x1 ;  /* 0x0000000a0a069211 */ /* 0x000fc800078f08ff */
[----:B------:R-:W-:Y:S02]  /*0c40*/  @!P1 SHF.R.S32.HI R9, RZ, 0x1, R6 ;  /* 0x00000001ff099819 */ /* 0x000fe40000011406 */
[----:B------:R-:W-:Y:S02]  /*0c50*/  FSEL R6, R16, RZ, P0 ;  /* 0x000000ff10067208 */ /* 0x000fe40000000000 */
[----:B------:R-:W-:Y:S01]  /*0c60*/  @!P1 LEA R15, R9, R15, 0x14 ;  /* 0x0000000f090f9211 */ /* 0x000fe200078ea0ff */
[----:B------:R-:W-:-:S05]  /*0c70*/  @!P1 IMAD.IADD R8, R10, 0x1, -R9 ;  /* 0x000000010a089824 */ /* 0x000fca00078e0a09 */
[----:B------:R-:W-:Y:S01]  /*0c80*/  @!P1 LEA R9, R8, 0x3ff00000, 0x14 ;  /* 0x3ff0000008099811 */ /* 0x000fe200078ea0ff */
[----:B------:R-:W-:-:S06]  /*0c90*/  @!P1 IMAD.MOV.U32 R8, RZ, RZ, RZ ;  /* 0x000000ffff089224 */ /* 0x000fcc00078e00ff */
[----:B------:R-:W-:-:S11]  /*0ca0*/  @!P1 DMUL R6, R14, R8 ;  /* 0x000000080e069228 */ /* 0x000fd60000000000 */
.L_x_15:
[----:B------:R-:W-:Y:S02]  /*0cb0*/  DFMA R12, R12, R6, R6 ;  /* 0x000000060c0c722b */ /* 0x000fe40000000006 */
[----:B------:R-:W-:-:S08]  /*0cc0*/  DSETP.NEU.AND P0, PT, |R6|, +INF , PT ;  /* 0x7ff000000600742a */ /* 0x000fd00003f0d200 */
[----:B------:R-:W-:Y:S01]  /*0cd0*/  FSEL R8, R6, R12, !P0 ;  /* 0x0000000c06087208 */ /* 0x000fe20004000000 */
[----:B------:R-:W-:Y:S01]  /*0ce0*/  IMAD.MOV.U32 R6, RZ, RZ, R0 ;  /* 0x000000ffff067224 */ /* 0x000fe200078e0000 */
[----:B------:R-:W-:Y:S01]  /*0cf0*/  FSEL R9, R7, R13, !P0 ;  /* 0x0000000d07097208 */ /* 0x000fe20004000000 */
[----:B------:R-:W-:-:S04]  /*0d00*/  IMAD.MOV.U32 R7, RZ, RZ, 0x0 ;  /* 0x00000000ff077424 */ /* 0x000fc800078e00ff */
[----:B------:R-:W-:Y:S05]  /*0d10*/  RET.REL.NODEC R6 `(_Z2ssPfif) ;  /* 0xfffffff006b87950 */ /* 0x000fea0003c3ffff */
.L_x_16:
        /* <DEDUP_REMOVED lines=14> */
.L_x_27:


//--------------------- .text._Z4geluPfi          --------------------------
	.section	.text._Z4geluPfi,"ax",@progbits
	.align	128
        .global         _Z4geluPfi
        .type           _Z4geluPfi,@function
        .size           _Z4geluPfi,(.L_x_28 - _Z4geluPfi)
        .other          _Z4geluPfi,@"STO_CUDA_ENTRY STV_DEFAULT"
_Z4geluPfi:
.text._Z4geluPfi:
        /* <DEDUP_REMOVED lines=10> */
[----:B0-----:R-:W-:-:S05]  /*00a0*/  IMAD.WIDE R2, R5, 0x4, R2 ;  /* 0x0000000405027825 */ /* 0x001fca00078e0202 */
[----:B-1----:R-:W2:Y:S01]  /*00b0*/  LDG.E R26, desc[UR4][R2.64] ;  /* 0x00000004021a7981 */ /* 0x002ea2000c1e1900 */
[----:B------:R-:W-:Y:S01]  /*00c0*/  BSSY.RECONVERGENT B0, `(.L_x_17) ;  /* 0x0000004000007945 */ /* 0x000fe20003800200 */
[----:B------:R-:W-:Y:S01]  /*00d0*/  MOV R0, 0x100 ;  /* 0x0000010000007802 */ /* 0x000fe20000000f00 */
[----:B--2---:R0:W1:Y:S06]  /*00e0*/  F2F.F64.F32 R4, R26 ;  /* 0x0000001a00047310 */ /* 0x00406c0000201800 */
[----:B01----:R-:W-:Y:S05]  /*00f0*/  CALL.REL.NOINC `($_Z4geluPfi$__internal_accurate_pow) ;  /* 0x0000000800247944 */ /* 0x003fea0003c00000 */
[----:B------:R-:W-:Y:S05]  /*0100*/  BSYNC.RECONVERGENT B0 ;  /* 0x0000000000007941 */ /* 0x000fea0003800200 */
.L_x_17:
[----:B------:R-:W-:Y:S01]  /*0110*/  DADD R6, R4, 3 ;  /* 0x4008000004067429 */ /* 0x000fe20000000000 */
[----:B------:R-:W-:Y:S01]  /*0120*/  IMAD.MOV.U32 R8, RZ, RZ, R11 ;  /* 0x000000ffff087224 */ /* 0x000fe200078e000b */
[----:B------:R-:W-:Y:S01]  /*0130*/  FSETP.NEU.AND P1, PT, R26, RZ, PT ;  /* 0x000000ff1a00720b */ /* 0x000fe20003f2d000 */
[----:B------:R-:W-:Y:S01]  /*0140*/  IMAD.MOV.U32 R9, RZ, RZ, R12 ;  /* 0x000000ffff097224 */ /* 0x000fe200078e000c */
[----:B------:R-:W-:Y:S01]  /*0150*/  ISETP.GE.AND P0, PT, R5, RZ, PT ;  /* 0x000000ff0500720c */ /* 0x000fe20003f06270 */
[----:B------:R-:W-:Y:S04]  /*0160*/  BSSY.RECONVERGENT B0, `(.L_x_18) ;  /* 0x0000012000007945 */ /* 0x000fe80003800200 */
[----:B------:R-:W-:Y:S01]  /*0170*/  DADD R8, -RZ, -R8 ;  /* 0x00000000ff087229 */ /* 0x000fe20000000908 */
[----:B------:R-:W-:-:S04]  /*0180*/  LOP3.LUT R6, R7, 0x7ff00000, RZ, 0xc0, !PT ;  /* 0x7ff0000007067812 */ /* 0x000fc800078ec0ff */
[----:B------:R-:W-:-:S05]  /*0190*/  ISETP.NE.AND P2, PT, R6, 0x7ff00000, PT ;  /* 0x7ff000000600780c */ /* 0x000fca0003f45270 */
[----:B------:R-:W-:Y:S01]  /*01a0*/  FSEL R6, R8, R11, !P0 ;  /* 0x0000000b08067208 */ /* 0x000fe20004000000 */
[----:B------:R-:W-:Y:S01]  /*01b0*/  IMAD.MOV.U32 R8, RZ, RZ, 0x377b83c5 ;  /* 0x377b83c5ff087424 */ /* 0x000fe200078e00ff */
[----:B------:R-:W-:Y:S01]  /*01c0*/  FSEL R7, R9, R12, !P0 ;  /* 0x0000000c09077208 */ /* 0x000fe20004000000 */
[----:B------:R-:W-:Y:S02]  /*01d0*/  IMAD.MOV.U32 R9, RZ, RZ, 0x3fe98845 ;  /* 0x3fe98845ff097424 */ /* 0x000fe400078e00ff */
[----:B------:R-:W-:Y:S02]  /*01e0*/  @!P1 IMAD.MOV.U32 R6, RZ, RZ, RZ ;  /* 0x000000ffff069224 */ /* 0x000fe400078e00ff */
[----:B------:R-:W-:Y:S01]  /*01f0*/  @!P1 IMAD.MOV.U32 R7, RZ, RZ, R5 ;  /* 0x000000ffff079224 */ /* 0x000fe200078e0005 */
[----:B------:R-:W-:Y:S06]  /*0200*/  @P2 BRA `(.L_x_19) ;  /* 0x00000000001c2947 */ /* 0x000fec0003800000 */
[----:B------:R-:W-:-:S13]  /*0210*/  FSETP.NAN.AND P1, PT, R26, R26, PT ;  /* 0x0000001a1a00720b */ /* 0x000fda0003f28000 */
[----:B------:R-:W-:Y:S01]  /*0220*/  @P1 DADD R6, R4, 3 ;  /* 0x4008000004061429 */ /* 0x000fe20000000000 */
[----:B------:R-:W-:Y:S10]  /*0230*/  @P1 BRA `(.L_x_19) ;  /* 0x0000000000101947 */ /* 0x000ff40003800000 */
[----:B------:R-:W-:-:S14]  /*0240*/  DSETP.NEU.AND P1, PT, |R4|, +INF , PT ;  /* 0x7ff000000400742a */ /* 0x000fdc0003f2d200 */
[----:B------:R-:W-:Y:S01]  /*0250*/  @!P1 MOV R0, 0xfff00000 ;  /* 0xfff0000000009802 */ /* 0x000fe20000000f00 */
[----:B------:R-:W-:-:S03]  /*0260*/  @!P1 IMAD.MOV.U32 R6, RZ, RZ, RZ ;  /* 0x000000ffff069224 */ /* 0x000fc600078e00ff */
[----:B------:R-:W-:-:S07]  /*0270*/  @!P1 SEL R7, R0, 0x7ff00000, !P0 ;  /* 0x7ff0000000079807 */ /* 0x000fce0004000000 */
.L_x_19:
[----:B------:R-:W-:Y:S05]  /*0280*/  BSYNC.RECONVERGENT B0 ;  /* 0x0000000000007941 */ /* 0x000fea0003800200 */
.L_x_18:
[----:B------:R-:W-:Y:S01]  /*0290*/  UMOV UR6, 0x2ccf6be3 ;  /* 0x2ccf6be300067882 */ /* 0x000fe20000000000 */
[----:B------:R-:W-:Y:S01]  /*02a0*/  UMOV UR7, 0x3f735009 ;  /* 0x3f73500900077882 */ /* 0x000fe20000000000 */
[----:B------:R-:W-:Y:S01]  /*02b0*/  FSETP.NEU.AND P0, PT, R26, 1, PT ;  /* 0x3f8000001a00780b */ /* 0x000fe20003f0d000 */
[----:B------:R-:W-:Y:S01]  /*02c0*/  DFMA R6, R6, UR6, R8 ;  /* 0x0000000606067c2b */ /* 0x000fe20008000008 */
[----:B------:R-:W-:Y:S01]  /*02d0*/  UMOV UR6, 0x24dd2f1a ;  /* 0x24dd2f1a00067882 */ /* 0x000fe20000000000 */
[----:B------:R-:W-:Y:S01]  /*02e0*/  UMOV UR7, 0x3fe4f922 ;  /* 0x3fe4f92200077882 */ /* 0x000fe20000000000 */
[----:B------:R-:W-:Y:S07]  /*02f0*/  BSSY.RECONVERGENT B0, `(.L_x_20) ;  /* 0x0000063000007945 */ /* 0x000fee0003800200 */
[----:B------:R-:W-:-:S02]  /*0300*/  FSEL R7, R7, 1.8256498575210571289, P0 ;  /* 0x3fe9aee507077808 */ /* 0x000fc40000000000 */
[----:B------:R-:W-:Y:S02]  /*0310*/  FSEL R8, R6, 1746003.625, P0 ;  /* 0x49d5229d06087808 */ /* 0x000fe40000000000 */
[----:B------:R-:W-:-:S03]  /*0320*/  LOP3.LUT R9, R7, 0x7fffffff, RZ, 0xc0, !PT ;  /* 0x7fffffff07097812 */ /* 0x000fc600078ec0ff */
[----:B------:R-:W-:-:S03]  /*0330*/  IMAD.MOV.U32 R6, RZ, RZ, R8 ;  /* 0x000000ffff067224 */ /* 0x000fc600078e0008 */
[----:B------:R-:W-:-:S14]  /*0340*/  DSETP.GE.AND P0, PT, R8, UR6, PT ;  /* 0x0000000608007e2a */ /* 0x000fdc000bf06000 */
[----:B------:R-:W-:Y:S05]  /*0350*/  @!P0 BRA `(.L_x_21) ;  /* 0x0000000000e48947 */ /* 0x000fea0003800000 */
[----:B------:R-:W-:Y:S01]  /*0360*/  DADD R12, R8, R8 ;  /* 0x00000000080c7229 */ /* 0x000fe20000000008 */
[----:B------:R-:W-:Y:S01]  /*0370*/  UMOV UR6, 0xfefa39ef ;  /* 0xfefa39ef00067882 */ /* 0x000fe20000000000 */
[----:B------:R-:W-:Y:S01]  /*0380*/  UMOV UR7, 0x3fe62e42 ;  /* 0x3fe62e4200077882 */ /* 0x000fe20000000000 */
[----:B------:R-:W-:Y:S01]  /*0390*/  IMAD.MOV.U32 R14, RZ, RZ, -0x7649667 ;  /* 0xf89b6999ff0e7424 */ /* 0x000fe200078e00ff */
[----:B------:R-:W-:Y:S01]  /*03a0*/  ISETP.GT.U32.AND P0, PT, R9, 0x40330fc1, PT ;  /* 0x40330fc10900780c */ /* 0x000fe20003f04070 */
[----:B------:R-:W-:Y:S01]  /*03b0*/  IMAD.MOV.U32 R15, RZ, RZ, 0x3e928a27 ;  /* 0x3e928a27ff0f7424 */ /* 0x000fe200078e00ff */
[----:B------:R-:W0:Y:S02]  /*03c0*/  F2F.F32.F64 R0, R12 ;  /* 0x0000000c00007310 */ /* 0x000e240000301000 */
[----:B0-----:R-:W-:-:S06]  /*03d0*/  FMUL R0, R0, 1.4426950216293334961 ;  /* 0x3fb8aa3b00007820 */ /* 0x001fcc0000400000 */
[----:B------:R-:W0:Y:S08]  /*03e0*/  FRND R0, R0 ;  /* 0x0000000000007307 */ /* 0x000e300000201000 */
[----:B0-----:R0:W1:Y:S08]  /*03f0*/  F2F.F64.F32 R10, R0 ;  /* 0x00000000000a7310 */ /* 0x0010700000201800 */
[----:B0-----:R-:W0:Y:S01]  /*0400*/  MUFU.EX2 R0, R0 ;  /* 0x0000000000007308 */ /* 0x001e220000000800 */
[----:B-1----:R-:W-:Y:S01]  /*0410*/  DFMA R10, R10, -UR6, R12 ;  /* 0x800000060a0a7c2b */ /* 0x002fe2000800000c */
[----:B------:R-:W-:Y:S01]  /*0420*/  UMOV UR6, 0xa4741b81 ;  /* 0xa4741b8100067882 */ /* 0x000fe20000000000 */
[----:B------:R-:W-:-:S06]  /*0430*/  UMOV UR7, 0x3e5ae904 ;  /* 0x3e5ae90400077882 */ /* 0x000fcc0000000000 */
[C---:B------:R-:W-:Y:S01]  /*0440*/  DFMA R14, R10.reuse, UR6, R14 ;  /* 0x000000060a0e7c2b */ /* 0x040fe2000800000e */
[----:B------:R-:W-:Y:S01]  /*0450*/  UMOV UR6, 0x15ff7e07 ;  /* 0x15ff7e0700067882 */ /* 0x000fe20000000000 */
[----:B------:R-:W-:Y:S01]  /*0460*/  UMOV UR7, 0x3ec71de7 ;  /* 0x3ec71de700077882 */ /* 0x000fe20000000000 */
[----:B0-----:R-:W0:Y:S05]  /*0470*/  F2F.F64.F32 R12, R0 ;  /* 0x00000000000c7310 */ /* 0x001e2a0000201800 */
[----:B------:R-:W-:Y:S01]  /*0480*/  DFMA R14, R10, R14, UR6 ;  /* 0x000000060a0e7e2b */ /* 0x000fe2000800000e */
[----:B------:R-:W-:Y:S01]  /*0490*/  UMOV UR6, 0x6b0ac45a ;  /* 0x6b0ac45a00067882 */ /* 0x000fe20000000000 */
[----:B------:R-:W-:-:S06]  /*04a0*/  UMOV UR7, 0x3efa019a ;  /* 0x3efa019a00077882 */ /* 0x000fcc0000000000 */
[----:B------:R-:W-:Y:S01]  /*04b0*/  DFMA R14, R10, R14, UR6 ;  /* 0x000000060a0e7e2b */ /* 0x000fe2000800000e */
[----:B------:R-:W-:Y:S01]  /*04c0*/  UMOV UR6, 0x17eed94f ;  /* 0x17eed94f00067882 */ /* 0x000fe20000000000 */
[----:B------:R-:W-:Y:S01]  /*04d0*/  UMOV UR7, 0x3f2a01a0 ;  /* 0x3f2a01a000077882 */ /* 0x000fe20000000000 */
[----:B0-----:R-:W-:-:S05]  /*04e0*/  DADD R16, -R12, 1 ;  /* 0x3ff000000c107429 */ /* 0x001fca0000000100 */
        /* <DEDUP_REMOVED lines=16> */
[----:B------:R-:W-:-:S08]  /*05f0*/  DMUL R14, R10, R14 ;  /* 0x0000000e0a0e7228 */ /* 0x000fd00000000000 */
[----:B------:R-:W-:Y:S01]  /*0600*/  DFMA R14, R10, R14, R10 ;  /* 0x0000000e0a0e722b */ /* 0x000fe2000000000a */
[----:B------:R-:W-:-:S07]  /*0610*/  IMAD.MOV.U32 R10, RZ, RZ, RZ ;  /* 0x000000ffff0a7224 */ /* 0x000fce00078e00ff */
[----:B------:R-:W-:-:S08]  /*0620*/  DFMA R14, -R14, R12, R16 ;  /* 0x0000000c0e0e722b */ /* 0x000fd00000000110 */
[----:B------:R-:W-:-:S06]  /*0630*/  DADD R14, -R14, 2 ;  /* 0x400000000e0e7429 */ /* 0x000fcc0000000100 */
[----:B------:R-:W0:Y:S02]  /*0640*/  MUFU.RCP64H R11, R15 ;  /* 0x0000000f000b7308 */ /* 0x000e240000001800 */
[----:B0-----:R-:W-:-:S08]  /*0650*/  DFMA R12, -R14, R10, 1 ;  /* 0x3ff000000e0c742b */ /* 0x001fd0000000010a */
[----:B------:R-:W-:-:S08]  /*0660*/  DFMA R12, R12, R12, R12 ;  /* 0x0000000c0c0c722b */ /* 0x000fd0000000000c */
[----:B------:R-:W-:Y:S01]  /*0670*/  DFMA R12, R10, R12, R10 ;  /* 0x0000000c0a0c722b */ /* 0x000fe2000000000a */
[----:B------:R-:W-:Y:S01]  /*0680*/  MOV R10, 0x0 ;  /* 0x00000000000a7802 */ /* 0x000fe20000000f00 */
[----:B------:R-:W-:-:S06]  /*0690*/  IMAD.MOV.U32 R11, RZ, RZ, 0x40000000 ;  /* 0x40000000ff0b7424 */ /* 0x000fcc00078e00ff */
[----:B------:R-:W-:-:S10]  /*06a0*/  DFMA R12, R12, -R10, 1 ;  /* 0x3ff000000c0c742b */ /* 0x000fd4000000080a */
[----:B------:R-:W-:Y:S02]  /*06b0*/  FSEL R9, R13, 1.875, !P0 ;  /* 0x3ff000000d097808 */ /* 0x000fe40004000000 */
[----:B------:R-:W-:Y:S02]  /*06c0*/  FSEL R6, R12, RZ, !P0 ;  /* 0x000000ff0c067208 */ /* 0x000fe40004000000 */
[----:B------:R-:W-:Y:S01]  /*06d0*/  LOP3.LUT R7, R9, 0x80000000, R7, 0xb8, !PT ;  /* 0x8000000009077812 */ /* 0x000fe200078eb807 */
[----:B------:R-:W-:Y:S06]  /*06e0*/  BRA `(.L_x_22) ;  /* 0x00000000008c7947 */ /* 0x000fec0003800000 */
.L_x_21:
[----:B------:R-:W-:Y:S01]  /*06f0*/  DMUL R8, R6, R6 ;  /* 0x0000000606087228 */ /* 0x000fe20000000000 */
[----:B------:R-:W-:Y:S01]  /*0700*/  IMAD.MOV.U32 R10, RZ, RZ, 0x420afc3d ;  /* 0x420afc3dff0a7424 */ /* 0x000fe200078e00ff */
[----:B------:R-:W-:Y:S01]  /*0710*/  UMOV UR6, 0xe2f5e964 ;  /* 0xe2f5e96400067882 */ /* 0x000fe20000000000 */
[----:B------:R-:W-:Y:S01]  /*0720*/  IMAD.MOV.U32 R11, RZ, RZ, 0x3f14359f ;  /* 0x3f14359fff0b7424 */ /* 0x000fe200078e00ff */
[----:B------:R-:W-:-:S05]  /*0730*/  UMOV UR7, 0x3ef0bc46 ;  /* 0x3ef0bc4600077882 */ /* 0x000fca0000000000 */
[----:B------:R-:W-:Y:S01]  /*0740*/  DFMA R10, R8, -UR6, R10 ;  /* 0x80000006080a7c2b */ /* 0x000fe2000800000a */
[----:B------:R-:W-:Y:S01]  /*0750*/  UMOV UR6, 0x728c5d84 ;  /* 0x728c5d8400067882 */ /* 0x000fe20000000000 */
[----:B------:R-:W-:-:S06]  /*0760*/  UMOV UR7, 0x3f2df9f0 ;  /* 0x3f2df9f000077882 */ /* 0x000fcc0000000000 */
[----:B------:R-:W-:Y:S01]  /*0770*/  DFMA R10, R8, R10, -UR6 ;  /* 0x80000006080a7e2b */ /* 0x000fe2000800000a */
[----:B------:R-:W-:Y:S01]  /*0780*/  UMOV UR6, 0xcec4f033 ;  /* 0xcec4f03300067882 */ /* 0x000fe20000000000 */
[----:B------:R-:W-:-:S06]  /*0790*/  UMOV UR7, 0x3f4337d1 ;  /* 0x3f4337d100077882 */ /* 0x000fcc0000000000 */
[----:B------:R-:W-:Y:S01]  /*07a0*/  DFMA R10, R8, R10, UR6 ;  /* 0x00000006080a7e2b */ /* 0x000fe2000800000a */
        /* <DEDUP_REMOVED lines=20> */
[----:B------:R-:W-:-:S08]  /*08f0*/  DFMA R10, R8, R10, -UR6 ;  /* 0x80000006080a7e2b */ /* 0x000fd0000800000a */
[----:B------:R-:W-:-:S08]  /*0900*/  DFMA R10, R8, R10, RZ ;  /* 0x0000000a080a722b */ /* 0x000fd000000000ff */
[----:B------:R-:W-:-:S11]  /*0910*/  DFMA R6, R6, R10, R6 ;  /* 0x0000000a0606722b */ /* 0x000fd60000000006 */
.L_x_22:
[----:B------:R-:W-:Y:S05]  /*0920*/  BSYNC.RECONVERGENT B0 ;  /* 0x0000000000007941 */ /* 0x000fea0003800200 */
.L_x_20:
[----:B------:R-:W-:Y:S02]  /*0930*/  DADD R6, R6, 1 ;  /* 0x3ff0000006067429 */ /* 0x000fe40000000000 */
[----:B------:R-:W-:-:S08]  /*0940*/  DMUL R4, R4, 0.5 ;  /* 0x3fe0000004047828 */ /* 0x000fd00000000000 */
[----:B------:R-:W-:-:S10]  /*0950*/  DMUL R4, R6, R4 ;  /* 0x0000000406047228 */ /* 0x000fd40000000000 */
[----:B------:R-:W0:Y:S02]  /*0960*/  F2F.F32.F64 R5, R4 ;  /* 0x0000000400057310 */ /* 0x000e240000301000 */
[----:B0-----:R-:W-:Y:S01]  /*0970*/  STG.E desc[UR4][R2.64], R5 ;  /* 0x0000000502007986 */ /* 0x001fe2000c101904 */
[----:B------:R-:W-:Y:S05]  /*0980*/  EXIT ;  /* 0x000000000000794d */ /* 0x000fea0003800000 */
        .type           $_Z4geluPfi$__internal_accurate_pow,@function
        .size           $_Z4geluPfi$__internal_accurate_pow,(.L_x_28 - $_Z4geluPfi$__internal_accurate_pow)
$_Z4geluPfi$__internal_accurate_pow:
[----:B------:R-:W-:Y:S01]  /*0990*/  DADD R6, -RZ, |R4| ;  /* 0x00000000ff067229 */ /* 0x000fe20000000504 */
[----:B------:R-:W-:Y:S01]  /*09a0*/  IMAD.MOV.U32 R12, RZ, RZ, RZ ;  /* 0x000000ffff0c7224 */ /* 0x000fe200078e00ff */
[----:B------:R-:W-:Y:S01]  /*09b0*/  MOV R19, 0x3ed0f5d2 ;  /* 0x3ed0f5d200137802 */ /* 0x000fe20000000f00 */
[----:B------:R-:W-:Y:S01]  /*09c0*/  IMAD.MOV.U32 R18, RZ, RZ, 0x41ad3b5a ;  /* 0x41ad3b5aff127424 */ /* 0x000fe200078e00ff */
[----:B------:R-:W-:Y:S01]  /*09d0*/  UMOV UR6, 0x7d2cafe2 ;  /* 0x7d2cafe200067882 */ /* 0x000fe20000000000 */
[----:B------:R-:W-:Y:S01]  /*09e0*/  UMOV UR7, 0x3eb0f5ff ;  /* 0x3eb0f5ff00077882 */ /* 0x000fe20000000000 */
[----:B------:R-:W-:Y:S01]  /*09f0*/  UMOV UR8, 0x3b39803f ;  /* 0x3b39803f00087882 */ /* 0x000fe20000000000 */
[----:B------:R-:W-:-:S03]  /*0a00*/  UMOV UR9, 0x3c7abc9e ;  /* 0x3c7abc9e00097882 */ /* 0x000fc60000000000 */
[----:B------:R-:W-:Y:S01]  /*0a10*/  ISETP.GT.U32.AND P0, PT, R7, 0xfffff, PT ;  /* 0x000fffff0700780c */ /* 0x000fe20003f04070 */
[----:B------:R-:W-:-:S12]  /*0a20*/  IMAD.MOV.U32 R8, RZ, RZ, R7 ;  /* 0x000000ffff087224 */ /* 0x000fd800078e0007 */
[----:B------:R-:W-:-:S10]  /*0a30*/  @!P0 DMUL R24, R6, 1.80143985094819840000e+16 ;  /* 0x4350000006188828 */ /* 0x000fd40000000000 */
[----:B------:R-:W-:Y:S01]  /*0a40*/  @!P0 IMAD.MOV.U32 R8, RZ, RZ, R25 ;  /* 0x000000ffff088224 */ /* 0x000fe200078e0019 */
[----:B------:R-:W-:-:S04]  /*0a50*/  @!P0 MOV R6, R24 ;  /* 0x0000001800068202 */ /* 0x000fc80000000f00 */
[----:B------:R-:W-:Y:S01]  /*0a60*/  LOP3.LUT R8, R8, 0x800fffff, RZ, 0xc0, !PT ;  /* 0x800fffff08087812 */ /* 0x000fe200078ec0ff */
[----:B------:R-:W-:Y:S01]  /*0a70*/  IMAD.MOV.U32 R10, RZ, RZ, R6 ;  /* 0x000000ffff0a7224 */ /* 0x000fe200078e0006 */
[----:B------:R-:W-:Y:S02]  /*0a80*/  SHF.R.U32.HI R6, RZ, 0x14, R7 ;  /* 0x00000014ff067819 */ /* 0x000fe40000011607 */
[----:B------:R-:W-:Y:S02]  /*0a90*/  LOP3.LUT R11, R8, 0x3ff00000, RZ, 0xfc, !PT ;  /* 0x3ff00000080b7812 */ /* 0x000fe400078efcff */
[----:B------:R-:W-:Y:S02]  /*0aa0*/  @!P0 LEA.HI R6, R25, 0xffffffca, RZ, 0xc ;  /* 0xffffffca19068811 */ /* 0x000fe400078f60ff */
[----:B------:R-:W-:-:S03]  /*0ab0*/  ISETP.GE.U32.AND P1, PT, R11, 0x3ff6a09f, PT ;  /* 0x3ff6a09f0b00780c */ /* 0x000fc60003f26070 */
[----:B------:R-:W-:-:S10]  /*0ac0*/  VIADD R7, R6, 0xfffffc01 ;  /* 0xfffffc0106077836 */ /* 0x000fd40000000000 */
[----:B------:R-:W-:Y:S02]  /*0ad0*/  @P1 VIADD R9, R11, 0xfff00000 ;  /* 0xfff000000b091836 */ /* 0x000fe40000000000 */
[----:B------:R-:W-:Y:S02]  /*0ae0*/  @P1 VIADD R7, R6, 0xfffffc02 ;  /* 0xfffffc0206071836 */ /* 0x000fe40000000000 */
[----:B------:R-:W-:-:S03]  /*0af0*/  @P1 IMAD.MOV.U32 R11, RZ, RZ, R9 ;  /* 0x000000ffff0b1224 */ /* 0x000fc600078e0009 */
[----:B------:R-:W-:Y:S01]  /*0b00*/  LOP3.LUT R6, R7, 0x80000000, RZ, 0x3c, !PT ;  /* 0x8000000007067812 */ /* 0x000fe200078e3cff */
[----:B------:R-:W-:Y:S02]  /*0b10*/  IMAD.MOV.U32 R7, RZ, RZ, 0x43300000 ;  /* 0x43300000ff077424 */ /* 0x000fe400078e00ff */
        /* <DEDUP_REMOVED lines=8> */
[CC--:B------:R-:W-:Y:S02]  /*0ba0*/  DMUL R14, R8.reuse, R8.reuse ;  /* 0x00000008080e7228 */ /* 0x0c0fe40000000000 */
[----:B------:R-:W-:-:S06]  /*0bb0*/  DMUL R20, R8, R8 ;  /* 0x0000000808147228 */ /* 0x000fcc0000000000 */
        /* <DEDUP_REMOVED lines=11> */
[----:B------:R-:W-:-:S05]  /*0c70*/  DFMA R18, R10, -R8, R18 ;  /* 0x800000080a12722b */ /* 0x000fca0000000012 */
        /* <DEDUP_REMOVED lines=40> */
[----:B------:R-:W-:Y:S02]  /*0f00*/  DADD R8, R12, R8 ;  /* 0x000000000c087229 */ /* 0x000fe40000000008 */
[----:B------:R-:W-:Y:S01]  /*0f10*/  DADD R12, R6, -UR6 ;  /* 0x80000006060c7e29 */ /* 0x000fe20008000000 */
[----:B------:R-:W-:Y:S01]  /*0f20*/  UMOV UR6, 0xfefa39ef ;  /* 0xfefa39ef00067882 */ /* 0x000fe20000000000 */
[----:B------:R-:W-:-:S04]  /*0f30*/  UMOV UR7, 0x3fe62e42 ;  /* 0x3fe62e4200077882 */ /* 0x000fc80000000000 */
[----:B------:R-:W-:-:S08]  /*0f40*/  DADD R10, R14, R8 ;  /* 0x000000000e0a7229 */ /* 0x000fd00000000008 */
[--C-:B------:R-:W-:Y:S02]  /*0f50*/  DFMA R6, R12, UR6, R10.reuse ;  /* 0x000000060c067c2b */ /* 0x100fe4000800000a */
[----:B------:R-:W-:-:S06]  /*0f60*/  DADD R14, R14, -R10 ;  /* 0x000000000e0e7229 */ /* 0x000fcc000000080a */
[----:B------:R-:W-:Y:S02]  /*0f70*/  DFMA R16, R12, -UR6, R6 ;  /* 0x800000060c107c2b */ /* 0x000fe40008000006 */
[----:B------:R-:W-:-:S06]  /*0f80*/  DADD R14, R8, R14 ;  /* 0x00000000080e7229 */ /* 0x000fcc000000000e */
        /* <DEDUP_REMOVED lines=9> */
[----:B------:R-:W-:Y:S01]  /*1020*/  MOV R10, 0x652b82fe ;  /* 0x652b82fe000a7802 */ /* 0x000fe20000000f00 */
[----:B------:R-:W-:-:S06]  /*1030*/  IMAD.MOV.U32 R11, RZ, RZ, 0x3ff71547 ;  /* 0x3ff71547ff0b7424 */ /* 0x000fcc00078e00ff */
        /* <DEDUP_REMOVED lines=11> */
[----:B------:R-:W-:Y:S01]  /*10f0*/  IMAD.MOV.U32 R16, RZ, RZ, -0x35dec16 ;  /* 0xfca213eaff107424 */ /* 0x000fe200078e00ff */
[----:B------:R-:W-:Y:S01]  /*1100*/  UMOV UR7, 0x3e5ade15 ;  /* 0x3e5ade1500077882 */ /* 0x000fe20000000000 */
[----:B------:R-:W-:-:S06]  /*1110*/  IMAD.MOV.U32 R17, RZ, RZ, 0x3e928af3 ;  /* 0x3e928af3ff117424 */ /* 0x000fcc00078e00ff */
        /* <DEDUP_REMOVED lines=37> */
[----:B------:R-:W-:Y:S01]  /*1370*/  @!P1 IADD3 R8, PT, PT, R10, -R9, RZ ;  /* 0x800000090a089210 */ /* 0x000fe20007ffe0ff */
[----:B------:R-:W-:-:S03]  /*1380*/  @!P1 IMAD R15, R9, 0x100000, R15 ;  /* 0x00100000090f9824 */ /* 0x000fc600078e020f */
[----:B------:R-:W-:Y:S01]  /*1390*/  @!P1 LEA R9, R8, 0x3ff00000, 0x14 ;  /* 0x3ff0000008099811 */ /* 0x000fe200078ea0ff */
[----:B------:R-:W-:-:S06]  /*13a0*/  @!P1 IMAD.MOV.U32 R8, RZ, RZ, RZ ;  /* 0x000000ffff089224 */ /* 0x000fcc00078e00ff */
[----:B------:R-:W-:-:S11]  /*13b0*/  @!P1 DMUL R6, R14, R8 ;  /* 0x000000080e069228 */ /* 0x000fd60000000000 */
.L_x_23:
[----:B------:R-:W-:Y:S02]  /*13c0*/  DFMA R12, R12, R6, R6 ;  /* 0x000000060c0c722b */ /* 0x000fe40000000006 */
[----:B------:R-:W-:-:S08]  /*13d0*/  DSETP.NEU.AND P0, PT, |R6|, +INF , PT ;  /* 0x7ff000000600742a */ /* 0x000fd00003f0d200 */
[----:B------:R-:W-:Y:S01]  /*13e0*/  FSEL R11, R6, R12, !P0 ;  /* 0x0000000c060b7208 */ /* 0x000fe20004000000 */
[----:B------:R-:W-:Y:S01]  /*13f0*/  IMAD.MOV.U32 R6, RZ, RZ, R0 ;  /* 0x000000ffff067224 */ /* 0x000fe200078e0000 */
[----:B------:R-:W-:Y:S01]  /*1400*/  FSEL R12, R7, R13, !P0 ;  /* 0x0000000d070c7208 */ /* 0x000fe20004000000 */
[----:B------:R-:W-:-:S04]  /*1410*/  IMAD.MOV.U32 R7, RZ, RZ, 0x0 ;  /* 0x00000000ff077424 */ /* 0x000fc800078e00ff */
[----:B------:R-:W-:Y:S05]  /*1420*/  RET.REL.NODEC R6 `(_Z4geluPfi) ;  /* 0xffffffe806f47950 */ /* 0x000fea0003c3ffff */
.L_x_24:
        /* <DEDUP_REMOVED lines=13> */
.L_x_28:


//--------------------- .nv.shared.reserved.0     --------------------------
	.section	.nv.shared.reserved.0,"aw",@nobits
	.weak		__nv_reservedSMEM_offset_0_alias
	.size		__nv_reservedSMEM_offset_0_alias, 0, 64
	.other		__nv_reservedSMEM_offset_0_alias,@"STO_CUDA_RESERVED_SHARED STV_DEFAULT"
__nv_reservedSMEM_offset_0_alias:
	.zero		0
	.zero		64


//--------------------- .nv.constant0._Z2lnPfiff  --------------------------
	.section	.nv.constant0._Z2lnPfiff,"a",@progbits
	.sectionflags	@""
	.align	4
.nv.constant0._Z2lnPfiff:
	.zero		916


//--------------------- .nv.constant0._Z2ssPfif   --------------------------
	.section	.nv.constant0._Z2ssPfif,"a",@progbits
	.sectionflags	@""
	.align	4
.nv.constant0._Z2ssPfif:
	.zero		912


//--------------------- .nv.constant0._Z4geluPfi  --------------------------
	.section	.nv.constant0._Z4geluPfi,"a",@progbits
	.sectionflags	@""
	.align	4
.nv.constant0._Z4geluPfi:
	.zero		908


//--------------------- SYMBOLS --------------------------

	.type		.nv.reservedSmem.offset0,@object
	.size		.nv.reservedSmem.offset0,0x4
